	.headerflags	@"EF_CUDA_TEXMODE_UNIFIED EF_CUDA_64BIT_ADDRESS EF_CUDA_SM86 EF_CUDA_VIRTUAL_SM(EF_CUDA_SM86)"
	.elftype	@"ET_EXEC"


//--------------------- .nv.info                  --------------------------
	.section	.nv.info,"",@"SHT_CUDA_INFO"
	.align	4


	//----- nvinfo : EIATTR_REGCOUNT
	.align		4
        /*0000*/ 	.byte	0x04, 0x2f
        /*0002*/ 	.short	(.L_2 - .L_1)
	.align		4
.L_1:
        /*0004*/ 	.word	index@(triton_red_fused__to_copy_add_amax_amin_clamp_mul_native_layer_norm_reciprocal_1)
        /*0008*/ 	.word	0x00000040


	//----- nvinfo : EIATTR_MIN_STACK_SIZE
	.align		4
.L_2:
        /*000c*/ 	.byte	0x04, 0x12
        /*000e*/ 	.short	(.L_4 - .L_3)
	.align		4
.L_3:
        /*0010*/ 	.word	index@(triton_red_fused__to_copy_add_amax_amin_clamp_mul_native_layer_norm_reciprocal_1)
        /*0014*/ 	.word	0x00000000


	//----- nvinfo : EIATTR_FRAME_SIZE
	.align		4
.L_4:
        /*0018*/ 	.byte	0x04, 0x11
        /*001a*/ 	.short	(.L_6 - .L_5)
	.align		4
.L_5:
        /*001c*/ 	.word	index@(triton_red_fused__to_copy_add_amax_amin_clamp_mul_native_layer_norm_reciprocal_1)
        /*0020*/ 	.word	0x00000000


	//----- nvinfo : EIATTR_MIN_STACK_SIZE
	.align		4
.L_6:
        /*0024*/ 	.byte	0x04, 0x12
        /*0026*/ 	.short	(.L_8 - .L_7)
	.align		4
.L_7:
        /*0028*/ 	.word	index@(triton_red_fused__to_copy_add_amax_amin_clamp_mul_native_layer_norm_reciprocal_1)
        /*002c*/ 	.word	0x00000000
.L_8:


//--------------------- .nv.info.triton_red_fused__to_copy_add_amax_amin_clamp_mul_native_layer_norm_reciprocal_1 --------------------------
	.section	.nv.info.triton_red_fused__to_copy_add_amax_amin_clamp_mul_native_layer_norm_reciprocal_1,"",@"SHT_CUDA_INFO"
	.sectionflags	@""
	.align	4


	//----- nvinfo : EIATTR_CUDA_API_VERSION
	.align		4
        /*0000*/ 	.byte	0x04, 0x37
        /*0002*/ 	.short	(.L_10 - .L_9)
.L_9:
        /*0004*/ 	.word	0x0000007c


	//----- nvinfo : EIATTR_SW2861232_WAR
	.align		4
.L_10:
        /*0008*/ 	.byte	0x01, 0x35
	.zero		2


	//----- nvinfo : EIATTR_PARAM_CBANK
	.align		4
        /*000c*/ 	.byte	0x04, 0x0a
        /*000e*/ 	.short	(.L_12 - .L_11)
	.align		4
.L_11:
        /*0010*/ 	.word	index@(.nv.constant0.triton_red_fused__to_copy_add_amax_amin_clamp_mul_native_layer_norm_reciprocal_1)
        /*0014*/ 	.short	0x0160
        /*0016*/ 	.short	0x0090


	//----- nvinfo : EIATTR_CBANK_PARAM_SIZE
	.align		4
.L_12:
        /*0018*/ 	.byte	0x03, 0x19
        /*001a*/ 	.short	0x0090


	//----- nvinfo : EIATTR_KPARAM_INFO
	.align		4
        /*001c*/ 	.byte	0x04, 0x17
        /*001e*/ 	.short	(.L_14 - .L_13)
.L_13:
        /*0020*/ 	.word	0x00000000
        /*0024*/ 	.short	0x0012
        /*0026*/ 	.short	0x0088
        /*0028*/ 	.byte	0x00, 0xf4, 0x21, 0x00


	//----- nvinfo : EIATTR_KPARAM_INFO
	.align		4
.L_14:
        /*002c*/ 	.byte	0x04, 0x17
        /*002e*/ 	.short	(.L_16 - .L_15)
.L_15:
        /*0030*/ 	.word	0x00000000
        /*0034*/ 	.short	0x0011
        /*0036*/ 	.short	0x0084
        /*0038*/ 	.byte	0x00, 0xf0, 0x11, 0x00


	//----- nvinfo : EIATTR_KPARAM_INFO
	.align		4
.L_16:
        /*003c*/ 	.byte	0x04, 0x17
        /*003e*/ 	.short	(.L_18 - .L_17)
.L_17:
        /*0040*/ 	.word	0x00000000
        /*0044*/ 	.short	0x0010
        /*0046*/ 	.short	0x0080
        /*0048*/ 	.byte	0x00, 0xf0, 0x11, 0x00


	//----- nvinfo : EIATTR_KPARAM_INFO
	.align		4
.L_18:
        /*004c*/ 	.byte	0x04, 0x17
        /*004e*/ 	.short	(.L_20 - .L_19)
.L_19:
        /*0050*/ 	.word	0x00000000
        /*0054*/ 	.short	0x000f
        /*0056*/ 	.short	0x0078
        /*0058*/ 	.byte	0x00, 0xf4, 0x21, 0x00


	//----- nvinfo : EIATTR_KPARAM_INFO
	.align		4
.L_20:
        /*005c*/ 	.byte	0x04, 0x17
        /*005e*/ 	.short	(.L_22 - .L_21)
.L_21:
        /*0060*/ 	.word	0x00000000
        /*0064*/ 	.short	0x000e
        /*0066*/ 	.short	0x0070
        /*0068*/ 	.byte	0x00, 0xf4, 0x21, 0x00


	//----- nvinfo : EIATTR_KPARAM_INFO
	.align		4
.L_22:
        /*006c*/ 	.byte	0x04, 0x17
        /*006e*/ 	.short	(.L_24 - .L_23)
.L_23:
        /*0070*/ 	.word	0x00000000
        /*0074*/ 	.short	0x000d
        /*0076*/ 	.short	0x0068
        /*0078*/ 	.byte	0x00, 0xf4, 0x21, 0x00


	//----- nvinfo : EIATTR_KPARAM_INFO
	.align		4
.L_24:
        /*007c*/ 	.byte	0x04, 0x17
        /*007e*/ 	.short	(.L_26 - .L_25)
.L_25:
        /*0080*/ 	.word	0x00000000
        /*0084*/ 	.short	0x000c
        /*0086*/ 	.short	0x0060
        /*0088*/ 	.byte	0x00, 0xf4, 0x21, 0x00


	//----- nvinfo : EIATTR_KPARAM_INFO
	.align		4
.L_26:
        /*008c*/ 	.byte	0x04, 0x17
        /*008e*/ 	.short	(.L_28 - .L_27)
.L_27:
        /*0090*/ 	.word	0x00000000
        /*0094*/ 	.short	0x000b
        /*0096*/ 	.short	0x0058
        /*0098*/ 	.byte	0x00, 0xf4, 0x21, 0x00


	//----- nvinfo : EIATTR_KPARAM_INFO
	.align		4
.L_28:
        /*009c*/ 	.byte	0x04, 0x17
        /*009e*/ 	.short	(.L_30 - .L_29)
.L_29:
        /*00a0*/ 	.word	0x00000000
        /*00a4*/ 	.short	0x000a
        /*00a6*/ 	.short	0x0050
        /*00a8*/ 	.byte	0x00, 0xf4, 0x21, 0x00


	//----- nvinfo : EIATTR_KPARAM_INFO
	.align		4
.L_30:
        /*00ac*/ 	.byte	0x04, 0x17
        /*00ae*/ 	.short	(.L_32 - .L_31)
.L_31:
        /*00b0*/ 	.word	0x00000000
        /*00b4*/ 	.short	0x0009
        /*00b6*/ 	.short	0x0048
        /*00b8*/ 	.byte	0x00, 0xf4, 0x21, 0x00


	//----- nvinfo : EIATTR_KPARAM_INFO
	.align		4
.L_32:
        /*00bc*/ 	.byte	0x04, 0x17
        /*00be*/ 	.short	(.L_34 - .L_33)
.L_33:
        /*00c0*/ 	.word	0x00000000
        /*00c4*/ 	.short	0x0008
        /*00c6*/ 	.short	0x0040
        /*00c8*/ 	.byte	0x00, 0xf4, 0x21, 0x00


	//----- nvinfo : EIATTR_KPARAM_INFO
	.align		4
.L_34:
        /*00cc*/ 	.byte	0x04, 0x17
        /*00ce*/ 	.short	(.L_36 - .L_35)
.L_35:
        /*00d0*/ 	.word	0x00000000
        /*00d4*/ 	.short	0x0007
        /*00d6*/ 	.short	0x0038
        /*00d8*/ 	.byte	0x00, 0xf4, 0x21, 0x00


	//----- nvinfo : EIATTR_KPARAM_INFO
	.align		4
.L_36:
        /*00dc*/ 	.byte	0x04, 0x17
        /*00de*/ 	.short	(.L_38 - .L_37)
.L_37:
        /*00e0*/ 	.word	0x00000000
        /*00e4*/ 	.short	0x0006
        /*00e6*/ 	.short	0x0030
        /*00e8*/ 	.byte	0x00, 0xf4, 0x21, 0x00


	//----- nvinfo : EIATTR_KPARAM_INFO
	.align		4
.L_38:
        /*00ec*/ 	.byte	0x04, 0x17
        /*00ee*/ 	.short	(.L_40 - .L_39)
.L_39:
        /*00f0*/ 	.word	0x00000000
        /*00f4*/ 	.short	0x0005
        /*00f6*/ 	.short	0x0028
        /*00f8*/ 	.byte	0x00, 0xf4, 0x21, 0x00


	//----- nvinfo : EIATTR_KPARAM_INFO
	.align		4
.L_40:
        /*00fc*/ 	.byte	0x04, 0x17
        /*00fe*/ 	.short	(.L_42 - .L_41)
.L_41:
        /*0100*/ 	.word	0x00000000
        /*0104*/ 	.short	0x0004
        /*0106*/ 	.short	0x0020
        /*0108*/ 	.byte	0x00, 0xf4, 0x21, 0x00


	//----- nvinfo : EIATTR_KPARAM_INFO
	.align		4
.L_42:
        /*010c*/ 	.byte	0x04, 0x17
        /*010e*/ 	.short	(.L_44 - .L_43)
.L_43:
        /*0110*/ 	.word	0x00000000
        /*0114*/ 	.short	0x0003
        /*0116*/ 	.short	0x0018
        /*0118*/ 	.byte	0x00, 0xf4, 0x21, 0x00


	//----- nvinfo : EIATTR_KPARAM_INFO
	.align		4
.L_44:
        /*011c*/ 	.byte	0x04, 0x17
        /*011e*/ 	.short	(.L_46 - .L_45)
.L_45:
        /*0120*/ 	.word	0x00000000
        /*0124*/ 	.short	0x0002
        /*0126*/ 	.short	0x0010
        /*0128*/ 	.byte	0x00, 0xf4, 0x21, 0x00


	//----- nvinfo : EIATTR_KPARAM_INFO
	.align		4
.L_46:
        /*012c*/ 	.byte	0x04, 0x17
        /*012e*/ 	.short	(.L_48 - .L_47)
.L_47:
        /*0130*/ 	.word	0x00000000
        /*0134*/ 	.short	0x0001
        /*0136*/ 	.short	0x0008
        /*0138*/ 	.byte	0x00, 0xf4, 0x21, 0x00


	//----- nvinfo : EIATTR_KPARAM_INFO
	.align		4
.L_48:
        /*013c*/ 	.byte	0x04, 0x17
        /*013e*/ 	.short	(.L_50 - .L_49)
.L_49:
        /*0140*/ 	.word	0x00000000
        /*0144*/ 	.short	0x0000
        /*0146*/ 	.short	0x0000
        /*0148*/ 	.byte	0x00, 0xf4, 0x21, 0x00


	//----- nvinfo : EIATTR_MAXREG_COUNT
	.align		4
.L_50:
        /*014c*/ 	.byte	0x03, 0x1b
        /*014e*/ 	.short	0x0080


	//----- nvinfo : EIATTR_COOP_GROUP_MASK_REGIDS
	.align		4
        /*0150*/ 	.byte	0x04, 0x29
        /*0152*/ 	.short	(.L_52 - .L_51)


	//   ....[0]....
.L_51:
        /*0154*/ 	.word	0xffffffff


	//   ....[1]....
        /*0158*/ 	.word	0xffffffff


	//   ....[2]....
        /*015c*/ 	.word	0xffffffff


	//   ....[3]....
        /*0160*/ 	.word	0xffffffff


	//   ....[4]....
        /*0164*/ 	.word	0xffffffff


	//   ....[5]....
        /*0168*/ 	.word	0xffffffff


	//   ....[6]....
        /*016c*/ 	.word	0xffffffff


	//   ....[7]....
        /*0170*/ 	.word	0xffffffff


	//   ....[8]....
        /*0174*/ 	.word	0xffffffff


	//   ....[9]....
        /*0178*/ 	.word	0xffffffff


	//   ....[10]....
        /*017c*/ 	.word	0xffffffff


	//   ....[11]....
        /*0180*/ 	.word	0xffffffff


	//   ....[12]....
        /*0184*/ 	.word	0xffffffff


	//   ....[13]....
        /*0188*/ 	.word	0xffffffff


	//   ....[14]....
        /*018c*/ 	.word	0xffffffff


	//   ....[15]....
        /*0190*/ 	.word	0xffffffff


	//   ....[16]....
        /*0194*/ 	.word	0xffffffff


	//   ....[17]....
        /*0198*/ 	.word	0xffffffff


	//   ....[18]....
        /*019c*/ 	.word	0xffffffff


	//   ....[19]....
        /*01a0*/ 	.word	0xffffffff


	//   ....[20]....
        /*01a4*/ 	.word	0xffffffff


	//   ....[21]....
        /*01a8*/ 	.word	0xffffffff


	//   ....[22]....
        /*01ac*/ 	.word	0xffffffff


	//   ....[23]....
        /*01b0*/ 	.word	0xffffffff


	//   ....[24]....
        /*01b4*/ 	.word	0xffffffff


	//   ....[25]....
        /*01b8*/ 	.word	0xffffffff


	//   ....[26]....
        /*01bc*/ 	.word	0xffffffff


	//   ....[27]....
        /*01c0*/ 	.word	0xffffffff


	//   ....[28]....
        /*01c4*/ 	.word	0xffffffff


	//   ....[29]....
        /*01c8*/ 	.word	0xffffffff


	//   ....[30]....
        /*01cc*/ 	.word	0xffffffff


	//   ....[31]....
        /*01d0*/ 	.word	0xffffffff


	//   ....[32]....
        /*01d4*/ 	.word	0xffffffff


	//   ....[33]....
        /*01d8*/ 	.word	0xffffffff


	//   ....[34]....
        /*01dc*/ 	.word	0xffffffff


	//   ....[35]....
        /*01e0*/ 	.word	0xffffffff


	//   ....[36]....
        /*01e4*/ 	.word	0xffffffff


	//   ....[37]....
        /*01e8*/ 	.word	0xffffffff


	//   ....[38]....
        /*01ec*/ 	.word	0xffffffff


	//   ....[39]....
        /*01f0*/ 	.word	0xffffffff


	//   ....[40]....
        /*01f4*/ 	.word	0xffffffff


	//   ....[41]....
        /*01f8*/ 	.word	0xffffffff


	//   ....[42]....
        /*01fc*/ 	.word	0xffffffff


	//   ....[43]....
        /*0200*/ 	.word	0xffffffff


	//   ....[44]....
        /*0204*/ 	.word	0xffffffff


	//   ....[45]....
        /*0208*/ 	.word	0xffffffff


	//   ....[46]....
        /*020c*/ 	.word	0xffffffff


	//   ....[47]....
        /*0210*/ 	.word	0xffffffff


	//   ....[48]....
        /*0214*/ 	.word	0xffffffff


	//   ....[49]....
        /*0218*/ 	.word	0xffffffff


	//   ....[50]....
        /*021c*/ 	.word	0xffffffff


	//   ....[51]....
        /*0220*/ 	.word	0xffffffff


	//   ....[52]....
        /*0224*/ 	.word	0xffffffff


	//   ....[53]....
        /*0228*/ 	.word	0xffffffff


	//   ....[54]....
        /*022c*/ 	.word	0xffffffff


	//   ....[55]....
        /*0230*/ 	.word	0xffffffff


	//   ....[56]....
        /*0234*/ 	.word	0xffffffff


	//   ....[57]....
        /*0238*/ 	.word	0xffffffff


	//   ....[58]....
        /*023c*/ 	.word	0xffffffff


	//   ....[59]....
        /*0240*/ 	.word	0xffffffff


	//   ....[60]....
        /*0244*/ 	.word	0xffffffff


	//   ....[61]....
        /*0248*/ 	.word	0xffffffff


	//   ....[62]....
        /*024c*/ 	.word	0xffffffff


	//   ....[63]....
        /*0250*/ 	.word	0xffffffff


	//   ....[64]....
        /*0254*/ 	.word	0xffffffff


	//   ....[65]....
        /*0258*/ 	.word	0xffffffff


	//   ....[66]....
        /*025c*/ 	.word	0xffffffff


	//   ....[67]....
        /*0260*/ 	.word	0xffffffff


	//   ....[68]....
        /*0264*/ 	.word	0xffffffff


	//   ....[69]....
        /*0268*/ 	.word	0xffffffff


	//   ....[70]....
        /*026c*/ 	.word	0xffffffff


	//   ....[71]....
        /*0270*/ 	.word	0xffffffff


	//   ....[72]....
        /*0274*/ 	.word	0xffffffff


	//   ....[73]....
        /*0278*/ 	.word	0xffffffff


	//   ....[74]....
        /*027c*/ 	.word	0xffffffff


	//   ....[75]....
        /*0280*/ 	.word	0xffffffff


	//   ....[76]....
        /*0284*/ 	.word	0xffffffff


	//   ....[77]....
        /*0288*/ 	.word	0xffffffff


	//   ....[78]....
        /*028c*/ 	.word	0xffffffff


	//   ....[79]....
        /*0290*/ 	.word	0xffffffff


	//   ....[80]....
        /*0294*/ 	.word	0xffffffff


	//   ....[81]....
        /*0298*/ 	.word	0xffffffff


	//   ....[82]....
        /*029c*/ 	.word	0xffffffff


	//   ....[83]....
        /*02a0*/ 	.word	0xffffffff


	//   ....[84]....
        /*02a4*/ 	.word	0xffffffff


	//   ....[85]....
        /*02a8*/ 	.word	0xffffffff


	//   ....[86]....
        /*02ac*/ 	.word	0xffffffff


	//   ....[87]....
        /*02b0*/ 	.word	0xffffffff


	//   ....[88]....
        /*02b4*/ 	.word	0xffffffff


	//   ....[89]....
        /*02b8*/ 	.word	0xffffffff


	//   ....[90]....
        /*02bc*/ 	.word	0xffffffff


	//   ....[91]....
        /*02c0*/ 	.word	0xffffffff


	//   ....[92]....
        /*02c4*/ 	.word	0xffffffff


	//   ....[93]....
        /*02c8*/ 	.word	0xffffffff


	//   ....[94]....
        /*02cc*/ 	.word	0xffffffff


	//   ....[95]....
        /*02d0*/ 	.word	0xffffffff


	//   ....[96]....
        /*02d4*/ 	.word	0xffffffff


	//   ....[97]....
        /*02d8*/ 	.word	0xffffffff


	//   ....[98]....
        /*02dc*/ 	.word	0xffffffff


	//   ....[99]....
        /*02e0*/ 	.word	0xffffffff


	//   ....[100]....
        /*02e4*/ 	.word	0xffffffff


	//   ....[101]....
        /*02e8*/ 	.word	0xffffffff


	//   ....[102]....
        /*02ec*/ 	.word	0xffffffff


	//   ....[103]....
        /*02f0*/ 	.word	0xffffffff


	//   ....[104]....
        /*02f4*/ 	.word	0xffffffff


	//   ....[105]....
        /*02f8*/ 	.word	0xffffffff


	//----- nvinfo : EIATTR_COOP_GROUP_INSTR_OFFSETS
	.align		4
.L_52:
        /*02fc*/ 	.byte	0x04, 0x28
        /*02fe*/ 	.short	(.L_54 - .L_53)


	//   ....[0]....
.L_53:
        /*0300*/ 	.word	0x000012a0


	//   ....[1]....
        /*0304*/ 	.word	0x00001520


	//   ....[2]....
        /*0308*/ 	.word	0x000015e0


	//   ....[3]....
        /*030c*/ 	.word	0x00001670


	//   ....[4]....
        /*0310*/ 	.word	0x000016f0


	//   ....[5]....
        /*0314*/ 	.word	0x000017e0


	//   ....[6]....
        /*0318*/ 	.word	0x00001850


	//   ....[7]....
        /*031c*/ 	.word	0x000018e0


	//   ....[8]....
        /*0320*/ 	.word	0x000019c0


	//   ....[9]....
        /*0324*/ 	.word	0x00001a20


	//   ....[10]....
        /*0328*/ 	.word	0x00001aa0


	//   ....[11]....
        /*032c*/ 	.word	0x00001b90


	//   ....[12]....
        /*0330*/ 	.word	0x00001c10


	//   ....[13]....
        /*0334*/ 	.word	0x00001ce0


	//   ....[14]....
        /*0338*/ 	.word	0x00001d40


	//   ....[15]....
        /*033c*/ 	.word	0x00001e90


	//   ....[16]....
        /*0340*/ 	.word	0x00001ea0


	//   ....[17]....
        /*0344*/ 	.word	0x00001eb0


	//   ....[18]....
        /*0348*/ 	.word	0x00002d10


	//   ....[19]....
        /*034c*/ 	.word	0x00002d40


	//   ....[20]....
        /*0350*/ 	.word	0x00002d50


	//   ....[21]....
        /*0354*/ 	.word	0x00002d60


	//   ....[22]....
        /*0358*/ 	.word	0x00002d70


	//   ....[23]....
        /*035c*/ 	.word	0x00002d80


	//   ....[24]....
        /*0360*/ 	.word	0x00002da0


	//   ....[25]....
        /*0364*/ 	.word	0x00002dc0


	//   ....[26]....
        /*0368*/ 	.word	0x00002e10


	//   ....[27]....
        /*036c*/ 	.word	0x00002e40


	//   ....[28]....
        /*0370*/ 	.word	0x00002e70


	//   ....[29]....
        /*0374*/ 	.word	0x00002ea0


	//   ....[30]....
        /*0378*/ 	.word	0x00002ed0


	//   ....[31]....
        /*037c*/ 	.word	0x00002f00


	//   ....[32]....
        /*0380*/ 	.word	0x00002f60


	//   ....[33]....
        /*0384*/ 	.word	0x00002f90


	//   ....[34]....
        /*0388*/ 	.word	0x00002fd0


	//   ....[35]....
        /*038c*/ 	.word	0x00003050


	//   ....[36]....
        /*0390*/ 	.word	0x00003080


	//   ....[37]....
        /*0394*/ 	.word	0x000030c0


	//   ....[38]....
        /*0398*/ 	.word	0x00003110


	//   ....[39]....
        /*039c*/ 	.word	0x00003140


	//   ....[40]....
        /*03a0*/ 	.word	0x00003190


	//   ....[41]....
        /*03a4*/ 	.word	0x000031d0


	//   ....[42]....
        /*03a8*/ 	.word	0x00003200


	//   ....[43]....
        /*03ac*/ 	.word	0x00003250


	//   ....[44]....
        /*03b0*/ 	.word	0x00003290


	//   ....[45]....
        /*03b4*/ 	.word	0x000032d0


	//   ....[46]....
        /*03b8*/ 	.word	0x00003310


	//   ....[47]....
        /*03bc*/ 	.word	0x00003350


	//   ....[48]....
        /*03c0*/ 	.word	0x00003390


	//   ....[49]....
        /*03c4*/ 	.word	0x000033d0


	//   ....[50]....
        /*03c8*/ 	.word	0x00003400


	//   ....[51]....
        /*03cc*/ 	.word	0x00003450


	//   ....[52]....
        /*03d0*/ 	.word	0x00003490


	//   ....[53]....
        /*03d4*/ 	.word	0x000034d0


	//   ....[54]....
        /*03d8*/ 	.word	0x00003500


	//   ....[55]....
        /*03dc*/ 	.word	0x00003530


	//   ....[56]....
        /*03e0*/ 	.word	0x00003580


	//   ....[57]....
        /*03e4*/ 	.word	0x000035b0


	//   ....[58]....
        /*03e8*/ 	.word	0x000035e0


	//   ....[59]....
        /*03ec*/ 	.word	0x00003610


	//   ....[60]....
        /*03f0*/ 	.word	0x00003660


	//   ....[61]....
        /*03f4*/ 	.word	0x00003690


	//   ....[62]....
        /*03f8*/ 	.word	0x000036c0


	//   ....[63]....
        /*03fc*/ 	.word	0x000036f0


	//   ....[64]....
        /*0400*/ 	.word	0x00003760


	//   ....[65]....
        /*0404*/ 	.word	0x000038a0


	//   ....[66]....
        /*0408*/ 	.word	0x000038d0


	//   ....[67]....
        /*040c*/ 	.word	0x00003ad0


	//   ....[68]....
        /*0410*/ 	.word	0x00003b00


	//   ....[69]....
        /*0414*/ 	.word	0x00003b30


	//   ....[70]....
        /*0418*/ 	.word	0x00003b60


	//   ....[71]....
        /*041c*/ 	.word	0x00003b70


	//   ....[72]....
        /*0420*/ 	.word	0x00003ba0


	//   ....[73]....
        /*0424*/ 	.word	0x00003bc0


	//   ....[74]....
        /*0428*/ 	.word	0x00003be0


	//   ....[75]....
        /*042c*/ 	.word	0x00003c20


	//   ....[76]....
        /*0430*/ 	.word	0x00003c80


	//   ....[77]....
        /*0434*/ 	.word	0x00003cc0


	//   ....[78]....
        /*0438*/ 	.word	0x00003ce0


	//   ....[79]....
        /*043c*/ 	.word	0x00003d10


	//   ....[80]....
        /*0440*/ 	.word	0x00003d40


	//   ....[81]....
        /*0444*/ 	.word	0x00003dc0


	//   ....[82]....
        /*0448*/ 	.word	0x00003df0


	//   ....[83]....
        /*044c*/ 	.word	0x00003e20


	//   ....[84]....
        /*0450*/ 	.word	0x00003e50


	//   ....[85]....
        /*0454*/ 	.word	0x00003e80


	//   ....[86]....
        /*0458*/ 	.word	0x00003ec0


	//   ....[87]....
        /*045c*/ 	.word	0x00003f00


	//   ....[88]....
        /*0460*/ 	.word	0x00003f40


	//   ....[89]....
        /*0464*/ 	.word	0x00003f80


	//   ....[90]....
        /*0468*/ 	.word	0x00003fc0


	//   ....[91]....
        /*046c*/ 	.word	0x00004000


	//   ....[92]....
        /*0470*/ 	.word	0x00004040


	//   ....[93]....
        /*0474*/ 	.word	0x00004080


	//   ....[94]....
        /*0478*/ 	.word	0x000040c0


	//   ....[95]....
        /*047c*/ 	.word	0x00004130


	//   ....[96]....
        /*0480*/ 	.word	0x00004190


	//   ....[97]....
        /*0484*/ 	.word	0x00004200


	//   ....[98]....
        /*0488*/ 	.word	0x00004230


	//   ....[99]....
        /*048c*/ 	.word	0x00004260


	//   ....[100]....
        /*0490*/ 	.word	0x00004290


	//   ....[101]....
        /*0494*/ 	.word	0x000042e0


	//   ....[102]....
        /*0498*/ 	.word	0x00004620


	//   ....[103]....
        /*049c*/ 	.word	0x00004680


	//   ....[104]....
        /*04a0*/ 	.word	0x000046c0


	//   ....[105]....
        /*04a4*/ 	.word	0x00004700


	//----- nvinfo : EIATTR_EXIT_INSTR_OFFSETS
	.align		4
.L_54:
        /*04a8*/ 	.byte	0x04, 0x1c
        /*04aa*/ 	.short	(.L_56 - .L_55)


	//   ....[0]....
.L_55:
        /*04ac*/ 	.word	0x00005bd0


	//----- nvinfo : EIATTR_REQNTID
	.align		4
.L_56:
        /*04b0*/ 	.byte	0x04, 0x10
        /*04b2*/ 	.short	(.L_58 - .L_57)
.L_57:
        /*04b4*/ 	.word	0x00000200
        /*04b8*/ 	.word	0x00000001
        /*04bc*/ 	.word	0x00000001
.L_58:


//--------------------- .nv.callgraph             --------------------------
	.section	.nv.callgraph,"",@"SHT_CUDA_CALLGRAPH"
	.align	4
	.sectionentsize	8
	.align		4
        /*0000*/ 	.word	0x00000000
	.align		4
        /*0004*/ 	.word	0xffffffff
	.align		4
        /*0008*/ 	.word	0x00000000
	.align		4
        /*000c*/ 	.word	0xfffffffe
	.align		4
        /*0010*/ 	.word	0x00000000
	.align		4
        /*0014*/ 	.word	0xfffffffd
	.align		4
        /*0018*/ 	.word	0x00000000
	.align		4
        /*001c*/ 	.word	0xfffffffc


//--------------------- .nv.rel.action            --------------------------
	.section	.nv.rel.action,"",@"SHT_CUDA_RELOCINFO"
	.align	8
	.sectionentsize	8
        /*0000*/ 	.byte	0x73, 0x00, 0x00, 0x00, 0x00, 0x00, 0x00, 0x00, 0x00, 0x00, 0x00, 0x11, 0x25, 0x00, 0x05, 0x36


//--------------------- .nv.constant4             --------------------------
	.section	.nv.constant4,"a",@progbits
	.align	8
	.align		8
.nv.constant4:
        /*0000*/ 	.dword	_$_str


//--------------------- .nv.constant0.triton_red_fused__to_copy_add_amax_amin_clamp_mul_native_layer_norm_reciprocal_1 --------------------------
	.section	.nv.constant0.triton_red_fused__to_copy_add_amax_amin_clamp_mul_native_layer_norm_reciprocal_1,"a",@progbits
	.sectionflags	@""
	.align	4
.nv.constant0.triton_red_fused__to_copy_add_amax_amin_clamp_mul_native_layer_norm_reciprocal_1:
	.zero		496


//--------------------- .text.triton_red_fused__to_copy_add_amax_amin_clamp_mul_native_layer_norm_reciprocal_1 --------------------------
	.section	.text.triton_red_fused__to_copy_add_amax_amin_clamp_mul_native_layer_norm_reciprocal_1,"ax",@progbits
	.sectionflags	@"SHF_BARRIERS=1"
	.sectioninfo	@"SHI_REGISTERS=64"
	.align	128
        .global         triton_red_fused__to_copy_add_amax_amin_clamp_mul_native_layer_norm_reciprocal_1
        .type           triton_red_fused__to_copy_add_amax_amin_clamp_mul_native_layer_norm_reciprocal_1,@function
        .size           triton_red_fused__to_copy_add_amax_amin_clamp_mul_native_layer_norm_reciprocal_1,(.L_x_4 - triton_red_fused__to_copy_add_amax_amin_clamp_mul_native_layer_norm_reciprocal_1)
        .other          triton_red_fused__to_copy_add_amax_amin_clamp_mul_native_layer_norm_reciprocal_1,@"STO_CUDA_ENTRY STV_DEFAULT"
triton_red_fused__to_copy_add_amax_amin_clamp_mul_native_layer_norm_reciprocal_1:
.text.triton_red_fused__to_copy_add_amax_amin_clamp_mul_native_layer_norm_reciprocal_1:
[----:B------:R-:W-:Y:S02]  /*0000*/  IMAD.MOV.U32 R1, RZ, RZ, c[0x0][0x28] ;  /* 0x00000a00ff017624 */ /* 0x000fe400078e00ff */
[----:B------:R-:W0:Y:S01]  /*0010*/  S2R R0, SR_TID.X ;  /* 0x0000000000007919 */ /* 0x000e220000002100 */
[----:B------:R-:W-:Y:S01]  /*0020*/  IMAD.MOV.U32 R3, RZ, RZ, 0x2 ;  /* 0x00000002ff037424 */ /* 0x000fe200078e00ff */
[----:B------:R-:W-:Y:S01]  /*0030*/  CS2R R4, SRZ ;  /* 0x0000000000047805 */ /* 0x000fe2000001ff00 */
[----:B------:R-:W-:Y:S01]  /*0040*/  CS2R R6, SRZ ;  /* 0x0000000000067805 */ /* 0x000fe2000001ff00 */
[----:B------:R-:W1:Y:S01]  /*0050*/  S2R R13, SR_CTAID.X ;  /* 0x00000000000d7919 */ /* 0x000e620000002500 */
[----:B------:R-:W-:Y:S01]  /*0060*/  ULDC.64 UR4, c[0x0][0x118] ;  /* 0x0000460000047ab9 */ /* 0x000fe20000000a00 */
[----:B0-----:R-:W-:Y:S01]  /*0070*/  SHF.R.U32.HI R8, RZ, 0x6, R0 ;  /* 0x00000006ff087819 */ /* 0x001fe20000011600 */
[----:B------:R-:W-:Y:S02]  /*0080*/  IMAD.SHL.U32 R10, R0, 0x8, RZ ;  /* 0x00000008000a7824 */ /* 0x000fe400078e00ff */
[----:B-1----:R-:W-:Y:S01]  /*0090*/  IMAD.SHL.U32 R11, R13, 0x8, RZ ;  /* 0x000000080d0b7824 */ /* 0x002fe200078e00ff */
[----:B------:R-:W-:-:S02]  /*00a0*/  SGXT.U32 R8, R8, 0x3 ;  /* 0x000000030808781a */ /* 0x000fc40000000000 */
[----:B------:R-:W-:Y:S02]  /*00b0*/  LOP3.LUT R12, R10, 0x1f8, RZ, 0xc0, !PT ;  /* 0x000001f80a0c7812 */ /* 0x000fe400078ec0ff */
[----:B------:R-:W-:-:S04]  /*00c0*/  LOP3.LUT R9, R8, R11, RZ, 0xfc, !PT ;  /* 0x0000000b08097212 */ /* 0x000fc800078efcff */
[C---:B------:R-:W-:Y:S01]  /*00d0*/  ISETP.GE.AND P1, PT, R9.reuse, 0x1010, PT ;  /* 0x000010100900780c */ /* 0x040fe20003f26270 */
[----:B------:R-:W-:-:S04]  /*00e0*/  IMAD R2, R9, 0xc00, R12 ;  /* 0x00000c0009027824 */ /* 0x000fc800078e020c */
[----:B------:R-:W-:-:S08]  /*00f0*/  IMAD.WIDE R2, R2, R3, c[0x0][0x160] ;  /* 0x0000580002027625 */ /* 0x000fd000078e0203 */
[----:B------:R-:W2:Y:S01]  /*0100*/  @!P1 LDG.E.EL.128 R4, [R2.64] ;  /* 0x0000000402049981 */ /* 0x000ea2000c2e1d00 */
[----:B------:R-:W-:Y:S01]  /*0110*/  IMAD R13, R13, 0x8, R8 ;  /* 0x000000080d0d7824 */ /* 0x000fe200078e0208 */
[----:B------:R-:W-:Y:S01]  /*0120*/  ISETP.LT.AND P0, PT, R9, 0x1010, PT ;  /* 0x000010100900780c */ /* 0x000fe20003f01270 */
[----:B------:R-:W-:Y:S01]  /*0130*/  IMAD.MOV.U32 R18, RZ, RZ, RZ ;  /* 0x000000ffff127224 */ /* 0x000fe200078e00ff */
[----:B------:R-:W-:Y:S01]  /*0140*/  CS2R R16, SRZ ;  /* 0x0000000000107805 */ /* 0x000fe2000001ff00 */
[----:B------:R-:W-:Y:S01]  /*0150*/  IMAD R9, R13, 0xc00, R12 ;  /* 0x00000c000d097824 */ /* 0x000fe200078e020c */
[----:B------:R-:W-:Y:S01]  /*0160*/  SEL R24, RZ, 0x3f800000, !P0 ;  /* 0x3f800000ff187807 */ /* 0x000fe20004000000 */
[----:B------:R-:W-:Y:S01]  /*0170*/  IMAD.MOV.U32 R12, RZ, RZ, RZ ;  /* 0x000000ffff0c7224 */ /* 0x000fe200078e00ff */
[----:B------:R-:W-:Y:S01]  /*0180*/  CS2R R22, SRZ ;  /* 0x0000000000167805 */ /* 0x000fe2000001ff00 */
[----:B------:R-:W-:Y:S01]  /*0190*/  IMAD.MOV.U32 R52, RZ, RZ, RZ ;  /* 0x000000ffff347224 */ /* 0x000fe200078e00ff */
[----:B------:R-:W-:Y:S01]  /*01a0*/  IADD3 R25, R9, 0x200, RZ ;  /* 0x0000020009197810 */ /* 0x000fe20007ffe0ff */
[----:B------:R-:W-:-:S02]  /*01b0*/  IMAD.MOV.U32 R35, RZ, RZ, RZ ;  /* 0x000000ffff237224 */ /* 0x000fc400078e00ff */
[----:B------:R-:W-:Y:S02]  /*01c0*/  IMAD.MOV.U32 R21, RZ, RZ, RZ ;  /* 0x000000ffff157224 */ /* 0x000fe400078e00ff */
[----:B------:R-:W-:Y:S02]  /*01d0*/  IMAD.MOV.U32 R15, RZ, RZ, RZ ;  /* 0x000000ffff0f7224 */ /* 0x000fe400078e00ff */
[--C-:B------:R-:W-:Y:S02]  /*01e0*/  IMAD.MOV.U32 R27, RZ, RZ, R24.reuse ;  /* 0x000000ffff1b7224 */ /* 0x100fe400078e0018 */
[--C-:B------:R-:W-:Y:S02]  /*01f0*/  IMAD.MOV.U32 R26, RZ, RZ, R24.reuse ;  /* 0x000000ffff1a7224 */ /* 0x100fe400078e0018 */
[--C-:B------:R-:W-:Y:S02]  /*0200*/  IMAD.MOV.U32 R28, RZ, RZ, R24.reuse ;  /* 0x000000ffff1c7224 */ /* 0x100fe400078e0018 */
[----:B------:R-:W-:-:S02]  /*0210*/  IMAD.MOV.U32 R29, RZ, RZ, R24 ;  /* 0x000000ffff1d7224 */ /* 0x000fc400078e0018 */
[--C-:B------:R-:W-:Y:S02]  /*0220*/  IMAD.MOV.U32 R30, RZ, RZ, R24.reuse ;  /* 0x000000ffff1e7224 */ /* 0x100fe400078e0018 */
[--C-:B------:R-:W-:Y:S02]  /*0230*/  IMAD.MOV.U32 R31, RZ, RZ, R24.reuse ;  /* 0x000000ffff1f7224 */ /* 0x100fe400078e0018 */
[----:B------:R-:W-:Y:S01]  /*0240*/  IMAD.MOV.U32 R32, RZ, RZ, R24 ;  /* 0x000000ffff207224 */ /* 0x000fe200078e0018 */
[C---:B--2---:R-:W-:Y:S01]  /*0250*/  PRMT R13, R4.reuse, 0x7632, R13 ;  /* 0x00007632040d7816 */ /* 0x044fe2000000000d */
[----:B------:R-:W-:Y:S01]  /*0260*/  IMAD.U32 R33, R4, 0x10000, RZ ;  /* 0x0001000004217824 */ /* 0x000fe200078e00ff */
[C---:B------:R-:W-:Y:S01]  /*0270*/  PRMT R4, R5.reuse, 0x7632, R4 ;  /* 0x0000763205047816 */ /* 0x040fe20000000004 */
[----:B------:R-:W-:Y:S01]  /*0280*/  IMAD.U32 R34, R5, 0x10000, RZ ;  /* 0x0001000005227824 */ /* 0x000fe200078e00ff */
[C---:B------:R-:W-:Y:S01]  /*0290*/  PRMT R5, R6.reuse, 0x7632, R5 ;  /* 0x0000763206057816 */ /* 0x040fe20000000005 */
[----:B------:R-:W-:Y:S01]  /*02a0*/  IMAD.U32 R20, R6, 0x10000, RZ ;  /* 0x0001000006147824 */ /* 0x000fe200078e00ff */
[----:B------:R-:W-:Y:S01]  /*02b0*/  PRMT R6, R7, 0x7632, R6 ;  /* 0x0000763207067816 */ /* 0x000fe20000000006 */
[----:B------:R-:W-:Y:S01]  /*02c0*/  IMAD.U32 R13, R13, 0x10000, RZ ;  /* 0x000100000d0d7824 */ /* 0x000fe200078e00ff */
[----:B------:R-:W-:Y:S01]  /*02d0*/  FSEL R33, R33, RZ, !P1 ;  /* 0x000000ff21217208 */ /* 0x000fe20004800000 */
[----:B------:R-:W-:Y:S01]  /*02e0*/  IMAD.U32 R7, R7, 0x10000, RZ ;  /* 0x0001000007077824 */ /* 0x000fe200078e00ff */
[----:B------:R-:W-:Y:S01]  /*02f0*/  FSEL R34, R34, RZ, !P1 ;  /* 0x000000ff22227208 */ /* 0x000fe20004800000 */
[----:B------:R-:W-:Y:S01]  /*0300*/  IMAD.U32 R4, R4, 0x10000, RZ ;  /* 0x0001000004047824 */ /* 0x000fe200078e00ff */
[----:B------:R-:W-:Y:S01]  /*0310*/  FSEL R14, R13, RZ, !P1 ;  /* 0x000000ff0d0e7208 */ /* 0x000fe20004800000 */
[----:B------:R-:W-:Y:S01]  /*0320*/  IMAD.U32 R5, R5, 0x10000, RZ ;  /* 0x0001000005057824 */ /* 0x000fe200078e00ff */
[----:B------:R-:W-:Y:S01]  /*0330*/  FSEL R20, R20, RZ, !P1 ;  /* 0x000000ff14147208 */ /* 0x000fe20004800000 */
[----:B------:R-:W-:Y:S01]  /*0340*/  IMAD.U32 R6, R6, 0x10000, RZ ;  /* 0x0001000006067824 */ /* 0x000fe200078e00ff */
[----:B------:R-:W-:-:S02]  /*0350*/  FSEL R19, R7, RZ, !P1 ;  /* 0x000000ff07137208 */ /* 0x000fc40004800000 */
[----:B------:R-:W-:Y:S02]  /*0360*/  FSEL R13, R4, RZ, !P1 ;  /* 0x000000ff040d7208 */ /* 0x000fe40004800000 */
[----:B------:R-:W-:Y:S02]  /*0370*/  FSEL R38, R5, RZ, !P1 ;  /* 0x000000ff05267208 */ /* 0x000fe40004800000 */
[----:B------:R-:W-:Y:S02]  /*0380*/  FSEL R37, R6, RZ, !P1 ;  /* 0x000000ff06257208 */ /* 0x000fe40004800000 */
.L_x_0:
[----:B------:R-:W-:Y:S01]  /*0390*/  IMAD.IADD R3, R25, 0x1, R12 ;  /* 0x0000000119037824 */ /* 0x000fe200078e020c */
[----:B------:R-:W-:Y:S01]  /*03a0*/  CS2R R4, SRZ ;  /* 0x0000000000047805 */ /* 0x000fe2000001ff00 */
[----:B------:R-:W-:Y:S01]  /*03b0*/  IMAD.MOV.U32 R36, RZ, RZ, 0x2 ;  /* 0x00000002ff247424 */ /* 0x000fe200078e00ff */
[----:B------:R-:W-:-:S03]  /*03c0*/  CS2R R6, SRZ ;  /* 0x0000000000067805 */ /* 0x000fc6000001ff00 */
[----:B------:R-:W-:-:S05]  /*03d0*/  IMAD.WIDE R2, R3, R36, c[0x0][0x160] ;  /* 0x0000580003027625 */ /* 0x000fca00078e0224 */
[----:B------:R-:W2:Y:S01]  /*03e0*/  @!P1 LDG.E.EL.128 R4, [R2.64] ;  /* 0x0000000402049981 */ /* 0x000ea2000c2e1d00 */
[----:B------:R-:W-:Y:S01]  /*03f0*/  FADD R39, R24, 1 ;  /* 0x3f80000018277421 */ /* 0x000fe20000000000 */
[----:B------:R-:W-:Y:S01]  /*0400*/  FADD R41, R26, 1 ;  /* 0x3f8000001a297421 */ /* 0x000fe20000000000 */
[----:B------:R-:W-:Y:S02]  /*0410*/  FADD R48, R27, 1 ;  /* 0x3f8000001b307421 */ /* 0x000fe40000000000 */
[C---:B------:R-:W-:Y:S01]  /*0420*/  FMUL R40, R39.reuse, 0.25 ;  /* 0x3e80000027287820 */ /* 0x040fe20000400000 */
[----:B------:R-:W-:Y:S01]  /*0430*/  FSETP.GT.AND P4, PT, |R39|, 8.50705917302346158658e+37, PT ;  /* 0x7e8000002700780b */ /* 0x000fe20003f84200 */
[----:B------:R-:W-:Y:S01]  /*0440*/  FMUL R44, R41, 0.25 ;  /* 0x3e800000292c7820 */ /* 0x000fe20000400000 */
[----:B------:R-:W-:Y:S01]  /*0450*/  FSETP.GEU.AND P5, PT, |R39|, 1.175494350822287508e-38, PT ;  /* 0x008000002700780b */ /* 0x000fe20003fae200 */
[----:B------:R-:W-:Y:S01]  /*0460*/  FMUL R43, R48, 0.25 ;  /* 0x3e800000302b7820 */ /* 0x000fe20000400000 */
[----:B------:R-:W-:Y:S01]  /*0470*/  FSEL R42, R40, R39, P4 ;  /* 0x00000027282a7208 */ /* 0x000fe20002000000 */
[----:B------:R-:W-:Y:S01]  /*0480*/  FADD R40, R29, 1 ;  /* 0x3f8000001d287421 */ /* 0x000fe20000000000 */
[----:B------:R-:W-:-:S02]  /*0490*/  FSEL R24, R39, R24, !P1 ;  /* 0x0000001827187208 */ /* 0x000fc40004800000 */
[C---:B------:R-:W-:Y:S01]  /*04a0*/  FSETP.GEU.AND P0, PT, |R41|.reuse, 1.175494350822287508e-38, PT ;  /* 0x008000002900780b */ /* 0x040fe20003f0e200 */
[C---:B------:R-:W-:Y:S01]  /*04b0*/  FMUL R39, R40.reuse, 0.25 ;  /* 0x3e80000028277820 */ /* 0x040fe20000400000 */
[----:B------:R-:W-:Y:S02]  /*04c0*/  FSETP.GT.AND P6, PT, |R41|, 8.50705917302346158658e+37, PT ;  /* 0x7e8000002900780b */ /* 0x000fe40003fc4200 */
[C---:B------:R-:W-:Y:S02]  /*04d0*/  FSETP.GT.AND P2, PT, |R40|.reuse, 8.50705917302346158658e+37, PT ;  /* 0x7e8000002800780b */ /* 0x040fe40003f44200 */
[----:B------:R-:W-:Y:S01]  /*04e0*/  FSETP.GEU.AND P3, PT, |R40|, 1.175494350822287508e-38, PT ;  /* 0x008000002800780b */ /* 0x000fe20003f6e200 */
[----:B------:R-:W-:Y:S01]  /*04f0*/  @!P5 FMUL R42, R42, 16777216 ;  /* 0x4b8000002a2ad820 */ /* 0x000fe20000400000 */
[----:B------:R-:W-:Y:S02]  /*0500*/  FSEL R47, R44, R41, P6 ;  /* 0x000000292c2f7208 */ /* 0x000fe40003000000 */
[----:B------:R-:W-:-:S02]  /*0510*/  FSEL R51, R39, R40, P2 ;  /* 0x0000002827337208 */ /* 0x000fc40001000000 */
[----:B------:R-:W-:Y:S01]  /*0520*/  FSEL R29, R40, R29, !P1 ;  /* 0x0000001d281d7208 */ /* 0x000fe20004800000 */
[----:B------:R-:W0:Y:S01]  /*0530*/  MUFU.RCP R42, R42 ;  /* 0x0000002a002a7308 */ /* 0x000e220000001000 */
[----:B------:R-:W-:Y:S01]  /*0540*/  FADD R40, R31, 1 ;  /* 0x3f8000001f287421 */ /* 0x000fe20000000000 */
[----:B------:R-:W-:Y:S01]  /*0550*/  @!P0 FMUL R47, R47, 16777216 ;  /* 0x4b8000002f2f8820 */ /* 0x000fe20000400000 */
[----:B------:R-:W-:Y:S02]  /*0560*/  FSEL R26, R41, R26, !P1 ;  /* 0x0000001a291a7208 */ /* 0x000fe40004800000 */
[C---:B------:R-:W-:Y:S01]  /*0570*/  FMUL R45, R40.reuse, 0.25 ;  /* 0x3e800000282d7820 */ /* 0x040fe20000400000 */
[----:B------:R-:W-:Y:S01]  /*0580*/  @!P3 FMUL R51, R51, 16777216 ;  /* 0x4b8000003333b820 */ /* 0x000fe20000400000 */
[----:B------:R-:W-:Y:S01]  /*0590*/  FSEL R31, R40, R31, !P1 ;  /* 0x0000001f281f7208 */ /* 0x000fe20004800000 */
[----:B------:R0:W1:Y:S01]  /*05a0*/  MUFU.RCP R53, R47 ;  /* 0x0000002f00357308 */ /* 0x0000620000001000 */
[----:B------:R-:W-:-:S07]  /*05b0*/  FSEL R27, R48, R27, !P1 ;  /* 0x0000001b301b7208 */ /* 0x000fce0004800000 */
[----:B------:R-:W3:Y:S01]  /*05c0*/  MUFU.RCP R51, R51 ;  /* 0x0000003300337308 */ /* 0x000ee20000001000 */
[----:B--2---:R-:W-:Y:S02]  /*05d0*/  IMAD.U32 R46, R4, 0x10000, RZ ;  /* 0x00010000042e7824 */ /* 0x004fe400078e00ff */
[----:B------:R-:W-:Y:S02]  /*05e0*/  IMAD.U32 R49, R5, 0x10000, RZ ;  /* 0x0001000005317824 */ /* 0x000fe400078e00ff */
[----:B------:R-:W-:Y:S02]  /*05f0*/  FADD R3, R46, -R33 ;  /* 0x800000212e037221 */ /* 0x000fe40000000000 */
[----:B------:R-:W-:Y:S02]  /*0600*/  FADD R2, R49, -R34 ;  /* 0x8000002231027221 */ /* 0x000fe40000000000 */
[----:B------:R-:W-:Y:S02]  /*0610*/  FMUL R44, R3, 0.25 ;  /* 0x3e800000032c7820 */ /* 0x000fe40000400000 */
[----:B------:R-:W-:-:S03]  /*0620*/  FMUL R39, R2, 0.25 ;  /* 0x3e80000002277820 */ /* 0x000fc60000400000 */
[----:B------:R-:W-:Y:S02]  /*0630*/  FSEL R44, R44, R3, P4 ;  /* 0x000000032c2c7208 */ /* 0x000fe40002000000 */
[----:B------:R-:W-:Y:S01]  /*0640*/  FSEL R50, R39, R2, P6 ;  /* 0x0000000227327208 */ /* 0x000fe20003000000 */
[----:B------:R-:W-:Y:S01]  /*0650*/  IMAD.U32 R39, R6, 0x10000, RZ ;  /* 0x0001000006277824 */ /* 0x000fe200078e00ff */
[----:B------:R-:W-:Y:S01]  /*0660*/  FSETP.GT.AND P4, PT, |R40|, 8.50705917302346158658e+37, PT ;  /* 0x7e8000002800780b */ /* 0x000fe20003f84200 */
[----:B------:R-:W-:Y:S01]  /*0670*/  @!P5 FMUL R44, R44, 16777216 ;  /* 0x4b8000002c2cd820 */ /* 0x000fe20000400000 */
[----:B------:R-:W-:Y:S01]  /*0680*/  FSETP.GEU.AND P5, PT, |R40|, 1.175494350822287508e-38, PT ;  /* 0x008000002800780b */ /* 0x000fe20003fae200 */
[----:B------:R-:W-:Y:S01]  /*0690*/  @!P0 FMUL R50, R50, 16777216 ;  /* 0x4b80000032328820 */ /* 0x000fe20000400000 */
[C---:B------:R-:W-:Y:S01]  /*06a0*/  FSETP.GEU.AND P0, PT, |R48|.reuse, 1.175494350822287508e-38, PT ;  /* 0x008000003000780b */ /* 0x040fe20003f0e200 */
[----:B------:R-:W-:Y:S01]  /*06b0*/  FADD R41, R39, -R20 ;  /* 0x8000001427297221 */ /* 0x000fe20000000000 */
[----:B------:R-:W-:Y:S01]  /*06c0*/  FSETP.GT.AND P6, PT, |R48|, 8.50705917302346158658e+37, PT ;  /* 0x7e8000003000780b */ /* 0x000fe20003fc4200 */
[----:B0-----:R-:W-:Y:S01]  /*06d0*/  FFMA R47, R42, R44, R33 ;  /* 0x0000002c2a2f7223 */ /* 0x001fe20000000021 */
[----:B------:R-:W-:Y:S01]  /*06e0*/  FSEL R45, R45, R40, P4 ;  /* 0x000000282d2d7208 */ /* 0x000fe20002000000 */
[----:B------:R-:W-:Y:S01]  /*06f0*/  FMUL R40, R41, 0.25 ;  /* 0x3e80000029287820 */ /* 0x000fe20000400000 */
[----:B------:R-:W-:Y:S01]  /*0700*/  FSEL R48, R43, R48, P6 ;  /* 0x000000302b307208 */ /* 0x000fe20003000000 */
[----:B-1----:R-:W-:Y:S01]  /*0710*/  FFMA R50, R53, R50, R34 ;  /* 0x0000003235327223 */ /* 0x002fe20000000022 */
[----:B------:R-:W-:Y:S01]  /*0720*/  PRMT R43, R4, 0x7632, R43 ;  /* 0x00007632042b7816 */ /* 0x000fe2000000002b */
[----:B------:R-:W-:Y:S01]  /*0730*/  IMAD.U32 R4, R7, 0x10000, RZ ;  /* 0x0001000007047824 */ /* 0x000fe200078e00ff */
[----:B------:R-:W-:Y:S01]  /*0740*/  FSEL R44, R40, R41, P2 ;  /* 0x00000029282c7208 */ /* 0x000fe20001000000 */
[----:B------:R-:W-:Y:S01]  /*0750*/  @!P5 FMUL R45, R45, 16777216 ;  /* 0x4b8000002d2dd820 */ /* 0x000fe20000400000 */
[----:B------:R-:W-:Y:S01]  /*0760*/  PRMT R6, R5, 0x7632, R6 ;  /* 0x0000763205067816 */ /* 0x000fe20000000006 */
[----:B------:R-:W-:Y:S01]  /*0770*/  IMAD.U32 R43, R43, 0x10000, RZ ;  /* 0x000100002b2b7824 */ /* 0x000fe200078e00ff */
[----:B------:R-:W-:Y:S01]  /*0780*/  @!P0 FMUL R48, R48, 16777216 ;  /* 0x4b80000030308820 */ /* 0x000fe20000400000 */
[----:B------:R-:W-:Y:S01]  /*0790*/  FADD R42, R4, -R19 ;  /* 0x80000013042a7221 */ /* 0x000fe20000000000 */
[----:B------:R-:W-:Y:S01]  /*07a0*/  @!P3 FMUL R44, R44, 16777216 ;  /* 0x4b8000002c2cb820 */ /* 0x000fe20000400000 */
[----:B------:R-:W-:Y:S01]  /*07b0*/  FADD R40, R43, -R14 ;  /* 0x8000000e2b287221 */ /* 0x000fe20000000000 */
[----:B------:R-:W0:Y:S01]  /*07c0*/  MUFU.RCP R56, R45 ;  /* 0x0000002d00387308 */ /* 0x000e220000001000 */
[----:B------:R-:W-:Y:S01]  /*07d0*/  FMUL R57, R42, 0.25 ;  /* 0x3e8000002a397820 */ /* 0x000fe20000400000 */
[----:B---3--:R-:W-:Y:S01]  /*07e0*/  FFMA R44, R51, R44, R20 ;  /* 0x0000002c332c7223 */ /* 0x008fe20000000014 */
[----:B------:R-:W-:Y:S01]  /*07f0*/  FMUL R55, R40, 0.25 ;  /* 0x3e80000028377820 */ /* 0x000fe20000400000 */
[----:B------:R-:W-:Y:S01]  /*0800*/  FADD R51, R28, 1 ;  /* 0x3f8000001c337421 */ /* 0x000fe20000000000 */
[----:B------:R-:W-:Y:S01]  /*0810*/  FADD R5, R46, -R47 ;  /* 0x8000002f2e057221 */ /* 0x000fe20000000000 */
[----:B------:R-:W-:Y:S01]  /*0820*/  FSEL R57, R57, R42, P4 ;  /* 0x0000002a39397208 */ /* 0x000fe20002000000 */
[----:B------:R-:W-:Y:S01]  /*0830*/  IMAD.U32 R46, R6, 0x10000, RZ ;  /* 0x00010000062e7824 */ /* 0x000fe200078e00ff */
[----:B------:R1:W2:Y:S01]  /*0840*/  MUFU.RCP R53, R48 ;  /* 0x0000003000357308 */ /* 0x0002a20000001000 */
[----:B------:R-:W-:Y:S01]  /*0850*/  FSEL R55, R55, R40, P6 ;  /* 0x0000002837377208 */ /* 0x000fe20003000000 */
[C---:B------:R-:W-:Y:S01]  /*0860*/  FMUL R54, R51.reuse, 0.25 ;  /* 0x3e80000033367820 */ /* 0x040fe20000400000 */
[----:B------:R-:W-:Y:S01]  /*0870*/  FSETP.GEU.AND P3, PT, |R51|, 1.175494350822287508e-38, PT ;  /* 0x008000003300780b */ /* 0x000fe20003f6e200 */
[----:B------:R-:W-:Y:S01]  /*0880*/  @!P5 FMUL R57, R57, 16777216 ;  /* 0x4b8000003939d820 */ /* 0x000fe20000400000 */
[----:B------:R-:W-:Y:S01]  /*0890*/  FSETP.GT.AND P2, PT, |R51|, 8.50705917302346158658e+37, PT ;  /* 0x7e8000003300780b */ /* 0x000fe20003f44200 */
[----:B------:R-:W-:Y:S01]  /*08a0*/  @!P0 FMUL R55, R55, 16777216 ;  /* 0x4b80000037378820 */ /* 0x000fe20000400000 */
[----:B------:R-:W-:Y:S01]  /*08b0*/  FSEL R34, R50, R34, !P1 ;  /* 0x0000002232227208 */ /* 0x000fe20004800000 */
[----:B0-----:R-:W-:Y:S01]  /*08c0*/  FFMA R45, R56, R57, R19 ;  /* 0x00000039382d7223 */ /* 0x001fe20000000013 */
[----:B-1----:R-:W-:Y:S01]  /*08d0*/  FADD R48, R49, -R50 ;  /* 0x8000003231307221 */ /* 0x002fe20000000000 */
[----:B------:R-:W-:Y:S01]  /*08e0*/  FADD R49, R30, 1 ;  /* 0x3f8000001e317421 */ /* 0x000fe20000000000 */
[----:B------:R-:W-:Y:S01]  /*08f0*/  FADD R50, R46, -R13 ;  /* 0x8000000d2e327221 */ /* 0x000fe20000000000 */
[----:B------:R-:W-:Y:S01]  /*0900*/  FSEL R28, R51, R28, !P1 ;  /* 0x0000001c331c7208 */ /* 0x000fe20004800000 */
[----:B------:R-:W-:Y:S01]  /*0910*/  FADD R39, R39, -R44 ;  /* 0x8000002c27277221 */ /* 0x000fe20000000000 */
[----:B------:R-:W-:Y:S01]  /*0920*/  FSEL R33, R47, R33, !P1 ;  /* 0x000000212f217208 */ /* 0x000fe20004800000 */
[----:B------:R-:W-:Y:S01]  /*0930*/  FMUL R56, R49, 0.25 ;  /* 0x3e80000031387820 */ /* 0x000fe20000400000 */
[----:B------:R-:W-:Y:S01]  /*0940*/  FSEL R51, R54, R51, P2 ;  /* 0x0000003336337208 */ /* 0x000fe20001000000 */
[----:B--2---:R-:W-:Y:S01]  /*0950*/  FFMA R47, R53, R55, R14 ;  /* 0x00000037352f7223 */ /* 0x004fe2000000000e */
[----:B------:R-:W-:Y:S01]  /*0960*/  FMUL R55, R50, 0.25 ;  /* 0x3e80000032377820 */ /* 0x000fe20000400000 */
[----:B------:R-:W-:Y:S01]  /*0970*/  FADD R53, R32, 1 ;  /* 0x3f80000020357421 */ /* 0x000fe20000000000 */
[----:B------:R-:W-:Y:S01]  /*0980*/  FSETP.GT.AND P0, PT, |R49|, 8.50705917302346158658e+37, PT ;  /* 0x7e8000003100780b */ /* 0x000fe20003f04200 */
[----:B------:R-:W-:Y:S01]  /*0990*/  @!P3 FMUL R51, R51, 16777216 ;  /* 0x4b8000003333b820 */ /* 0x000fe20000400000 */
[C---:B------:R-:W-:Y:S01]  /*09a0*/  FSETP.GEU.AND P5, PT, |R49|.reuse, 1.175494350822287508e-38, PT ;  /* 0x008000003100780b */ /* 0x040fe20003fae200 */
[----:B------:R-:W-:Y:S01]  /*09b0*/  FADD R4, R4, -R45 ;  /* 0x8000002d04047221 */ /* 0x000fe20000000000 */
[----:B------:R-:W-:Y:S01]  /*09c0*/  FSEL R30, R49, R30, !P1 ;  /* 0x0000001e311e7208 */ /* 0x000fe20004800000 */
[----:B------:R0:W1:Y:S01]  /*09d0*/  MUFU.RCP R54, R51 ;  /* 0x0000003300367308 */ /* 0x0000620000001000 */
[----:B------:R-:W-:Y:S01]  /*09e0*/  PRMT R6, R6, 0x7632, R6 ;  /* 0x0000763206067816 */ /* 0x000fe20000000006 */
[----:B------:R-:W-:Y:S01]  /*09f0*/  FADD R43, R43, -R47 ;  /* 0x8000002f2b2b7221 */ /* 0x000fe20000000000 */
[----:B------:R-:W-:Y:S01]  /*0a00*/  FSEL R49, R56, R49, P0 ;  /* 0x0000003138317208 */ /* 0x000fe20000000000 */
[----:B------:R-:W-:Y:S01]  /*0a10*/  FMUL R56, R53, 0.25 ;  /* 0x3e80000035387820 */ /* 0x000fe20000400000 */
[----:B------:R-:W-:Y:S01]  /*0a20*/  FSEL R55, R55, R50, P2 ;  /* 0x0000003237377208 */ /* 0x000fe20001000000 */
[----:B------:R-:W-:Y:S01]  /*0a30*/  @!P1 FFMA R18, R3, R5, R18 ;  /* 0x0000000503129223 */ /* 0x000fe20000000012 */
[C---:B------:R-:W-:Y:S01]  /*0a40*/  FSETP.GEU.AND P2, PT, |R53|.reuse, 1.175494350822287508e-38, PT ;  /* 0x008000003500780b */ /* 0x040fe20003f4e200 */
[----:B------:R-:W-:Y:S01]  /*0a50*/  @!P1 FFMA R17, R2, R48, R17 ;  /* 0x0000003002119223 */ /* 0x000fe20000000011 */
[C---:B------:R-:W-:Y:S01]  /*0a60*/  FSETP.GT.AND P4, PT, |R53|.reuse, 8.50705917302346158658e+37, PT ;  /* 0x7e8000003500780b */ /* 0x040fe20003f84200 */
[----:B0-----:R-:W-:Y:S01]  /*0a70*/  IMAD.U32 R51, R6, 0x10000, RZ ;  /* 0x0001000006337824 */ /* 0x001fe200078e00ff */
[----:B------:R-:W-:Y:S01]  /*0a80*/  FSEL R32, R53, R32, !P1 ;  /* 0x0000002035207208 */ /* 0x000fe20004800000 */
[----:B------:R-:W-:Y:S01]  /*0a90*/  @!P5 FMUL R49, R49, 16777216 ;  /* 0x4b8000003131d820 */ /* 0x000fe20000400000 */
[----:B------:R-:W-:Y:S01]  /*0aa0*/  FSEL R6, R56, R53, P4 ;  /* 0x0000003538067208 */ /* 0x000fe20002000000 */
[----:B------:R-:W-:Y:S01]  /*0ab0*/  @!P3 FMUL R55, R55, 16777216 ;  /* 0x4b8000003737b820 */ /* 0x000fe20000400000 */
[----:B------:R-:W-:Y:S01]  /*0ac0*/  PRMT R53, R7, 0x7632, R53 ;  /* 0x0000763207357816 */ /* 0x000fe20000000035 */
[----:B------:R-:W-:Y:S01]  /*0ad0*/  FADD R7, R51, -R38 ;  /* 0x8000002633077221 */ /* 0x000fe20000000000 */
[----:B------:R-:W-:Y:S01]  /*0ae0*/  FSEL R20, R44, R20, !P1 ;  /* 0x000000142c147208 */ /* 0x000fe20004800000 */
[----:B------:R-:W0:Y:S01]  /*0af0*/  MUFU.RCP R49, R49 ;  /* 0x0000003100317308 */ /* 0x000e220000001000 */
[----:B-1----:R-:W-:Y:S01]  /*0b00*/  FFMA R54, R54, R55, R13 ;  /* 0x0000003736367223 */ /* 0x002fe2000000000d */
[----:B------:R-:W-:Y:S01]  /*0b10*/  FMUL R56, R7, 0.25 ;  /* 0x3e80000007387820 */ /* 0x000fe20000400000 */
[----:B------:R-:W-:Y:S01]  /*0b20*/  IMAD.U32 R44, R53, 0x10000, RZ ;  /* 0x00010000352c7824 */ /* 0x000fe200078e00ff */
[----:B------:R-:W-:Y:S01]  /*0b30*/  @!P2 FMUL R6, R6, 16777216 ;  /* 0x4b8000000606a820 */ /* 0x000fe20000400000 */
[----:B------:R-:W-:Y:S01]  /*0b40*/  FADD R46, R46, -R54 ;  /* 0x800000362e2e7221 */ /* 0x000fe20000000000 */
[----:B------:R-:W-:Y:S01]  /*0b50*/  FSEL R19, R45, R19, !P1 ;  /* 0x000000132d137208 */ /* 0x000fe20004800000 */
[----:B------:R-:W-:Y:S01]  /*0b60*/  @!P1 FFMA R16, R41, R39, R16 ;  /* 0x0000002729109223 */ /* 0x000fe20000000010 */
[----:B------:R-:W-:Y:S01]  /*0b70*/  FSEL R53, R56, R7, P0 ;  /* 0x0000000738357208 */ /* 0x000fe20000000000 */
[----:B------:R-:W-:Y:S01]  /*0b80*/  FADD R56, R44, -R37 ;  /* 0x800000252c387221 */ /* 0x000fe20000000000 */
[----:B------:R-:W-:Y:S01]  /*0b90*/  IADD3 R12, P0, R12, 0x200, RZ ;  /* 0x000002000c0c7810 */ /* 0x000fe20007f1e0ff */
[----:B------:R-:W1:Y:S01]  /*0ba0*/  MUFU.RCP R6, R6 ;  /* 0x0000000600067308 */ /* 0x000e620000001000 */
[----:B------:R-:W-:Y:S01]  /*0bb0*/  @!P1 FFMA R15, R42, R4, R15 ;  /* 0x000000042a0f9223 */ /* 0x000fe2000000000f */
[----:B------:R-:W-:Y:S01]  /*0bc0*/  FMUL R55, R56, 0.25 ;  /* 0x3e80000038377820 */ /* 0x000fe20000400000 */
[----:B------:R-:W-:Y:S01]  /*0bd0*/  @!P5 FMUL R53, R53, 16777216 ;  /* 0x4b8000003535d820 */ /* 0x000fe20000400000 */
[----:B------:R-:W-:Y:S01]  /*0be0*/  IMAD.X R52, RZ, RZ, R52, P0 ;  /* 0x000000ffff347224 */ /* 0x000fe200000e0634 */
[----:B------:R-:W-:Y:S01]  /*0bf0*/  ISETP.GE.U32.AND P0, PT, R12, 0xa00, PT ;  /* 0x00000a000c00780c */ /* 0x000fe20003f06070 */
[----:B------:R-:W-:Y:S01]  /*0c00*/  @!P1 FFMA R35, R40, R43, R35 ;  /* 0x0000002b28239223 */ /* 0x000fe20000000023 */
[----:B------:R-:W-:Y:S01]  /*0c10*/  FSEL R55, R55, R56, P4 ;  /* 0x0000003837377208 */ /* 0x000fe20002000000 */
[----:B0-----:R-:W-:Y:S01]  /*0c20*/  FFMA R53, R49, R53, R38 ;  /* 0x0000003531357223 */ /* 0x001fe20000000026 */
[----:B------:R-:W-:Y:S01]  /*0c30*/  ISETP.GE.U32.AND.EX P0, PT, R52, RZ, PT, P0 ;  /* 0x000000ff3400720c */ /* 0x000fe20003f06100 */
[----:B------:R-:W-:Y:S01]  /*0c40*/  @!P1 FFMA R21, R50, R46, R21 ;  /* 0x0000002e32159223 */ /* 0x000fe20000000015 */
[----:B------:R-:W-:Y:S01]  /*0c50*/  FSEL R14, R47, R14, !P1 ;  /* 0x0000000e2f0e7208 */ /* 0x000fe20004800000 */
[----:B------:R-:W-:Y:S01]  /*0c60*/  @!P2 FMUL R55, R55, 16777216 ;  /* 0x4b8000003737a820 */ /* 0x000fe20000400000 */
[----:B------:R-:W-:Y:S01]  /*0c70*/  FADD R51, R51, -R53 ;  /* 0x8000003533337221 */ /* 0x000fe20000000000 */
[----:B------:R-:W-:-:S02]  /*0c80*/  FSEL R13, R54, R13, !P1 ;  /* 0x0000000d360d7208 */ /* 0x000fc40004800000 */
[----:B-1----:R-:W-:Y:S01]  /*0c90*/  FFMA R6, R6, R55, R37 ;  /* 0x0000003706067223 */ /* 0x002fe20000000025 */
[----:B------:R-:W-:Y:S01]  /*0ca0*/  FSEL R38, R53, R38, !P1 ;  /* 0x0000002635267208 */ /* 0x000fe20004800000 */
[----:B------:R-:W-:Y:S02]  /*0cb0*/  @!P1 FFMA R22, R7, R51, R22 ;  /* 0x0000003307169223 */ /* 0x000fe40000000016 */
[----:B------:R-:W-:Y:S01]  /*0cc0*/  FADD R44, R44, -R6 ;  /* 0x800000062c2c7221 */ /* 0x000fe20000000000 */
[----:B------:R-:W-:-:S03]  /*0cd0*/  FSEL R37, R6, R37, !P1 ;  /* 0x0000002506257208 */ /* 0x000fc60004800000 */
[----:B------:R-:W-:Y:S01]  /*0ce0*/  @!P1 FFMA R23, R56, R44, R23 ;  /* 0x0000002c38179223 */ /* 0x000fe20000000017 */
[----:B------:R-:W-:Y:S05]  /*0cf0*/  @!P0 BRA `(.L_x_0) ;  /* 0xfffff69000008947 */ /* 0x000fea000383ffff */
[----:B------:R-:W-:Y:S01]  /*0d00*/  FADD R3, R24, R27 ;  /* 0x0000001b18037221 */ /* 0x000fe20000000000 */
[----:B------:R-:W-:Y:S01]  /*0d10*/  FMUL R2, R27, 0.25 ;  /* 0x3e8000001b027820 */ /* 0x000fe20000400000 */
[----:B------:R-:W-:Y:S01]  /*0d20*/  FADD R14, -R33, R14 ;  /* 0x0000000e210e7221 */ /* 0x000fe20000000100 */
[C---:B------:R-:W-:Y:S01]  /*0d30*/  FMUL R7, R26.reuse, 0.25 ;  /* 0x3e8000001a077820 */ /* 0x040fe20000400000 */
[----:B------:R-:W-:Y:S01]  /*0d40*/  FADD R5, R26, R3 ;  /* 0x000000031a057221 */ /* 0x000fe20000000000 */
[C---:B------:R-:W-:Y:S01]  /*0d50*/  FSETP.GT.AND P0, PT, |R3|.reuse, 8.50705917302346158658e+37, PT ;  /* 0x7e8000000300780b */ /* 0x040fe20003f04200 */
[----:B------:R-:W-:Y:S01]  /*0d60*/  FMUL R39, R28, 0.25 ;  /* 0x3e8000001c277820 */ /* 0x000fe20000400000 */
[----:B------:R-:W-:Y:S01]  /*0d70*/  FSETP.GEU.AND P4, PT, |R3|, 1.175494350822287508e-38, PT ;  /* 0x008000000300780b */ /* 0x000fe20003f8e200 */
[----:B------:R-:W-:Y:S01]  /*0d80*/  FMUL R40, R5, 0.25 ;  /* 0x3e80000005287820 */ /* 0x000fe20000400000 */
[----:B------:R-:W-:Y:S01]  /*0d90*/  FSEL R25, R2, R27, P0 ;  /* 0x0000001b02197208 */ /* 0x000fe20000000000 */
[----:B------:R-:W-:Y:S01]  /*0da0*/  FMUL R2, R3, 0.25 ;  /* 0x3e80000003027820 */ /* 0x000fe20000400000 */
[----:B------:R-:W-:Y:S01]  /*0db0*/  FSETP.GT.AND P2, PT, |R5|, 8.50705917302346158658e+37, PT ;  /* 0x7e8000000500780b */ /* 0x000fe20003f44200 */
[----:B------:R-:W-:Y:S01]  /*0dc0*/  FMUL R27, R14, R14 ;  /* 0x0000000e0e1b7220 */ /* 0x000fe20000400000 */
[----:B------:R-:W-:Y:S01]  /*0dd0*/  FADD R18, R18, R35 ;  /* 0x0000002312127221 */ /* 0x000fe20000000000 */
[----:B------:R-:W-:Y:S01]  /*0de0*/  FMUL R42, R29, 0.25 ;  /* 0x3e8000001d2a7820 */ /* 0x000fe20000400000 */
[----:B------:R-:W-:Y:S01]  /*0df0*/  FSEL R4, R2, R3, P0 ;  /* 0x0000000302047208 */ /* 0x000fe20000000000 */
[----:B------:R-:W-:Y:S01]  /*0e00*/  FADD R2, R28, R5 ;  /* 0x000000051c027221 */ /* 0x000fe20000000000 */
[----:B------:R-:W-:Y:S01]  /*0e10*/  FSETP.GEU.AND P0, PT, |R5|, 1.175494350822287508e-38, PT ;  /* 0x008000000500780b */ /* 0x000fe20003f0e200 */
[----:B------:R-:W-:Y:S01]  /*0e20*/  FMUL R27, R24, R27 ;  /* 0x0000001b181b7220 */ /* 0x000fe20000400000 */
[----:B------:R-:W-:Y:S01]  /*0e30*/  FSEL R40, R40, R5, P2 ;  /* 0x0000000528287208 */ /* 0x000fe20001000000 */
[----:B------:R-:W-:Y:S01]  /*0e40*/  @!P4 FMUL R4, R4, 16777216 ;  /* 0x4b8000000404c820 */ /* 0x000fe20000400000 */
[C---:B------:R-:W-:Y:S01]  /*0e50*/  FSETP.GT.AND P3, PT, |R2|.reuse, 8.50705917302346158658e+37, PT ;  /* 0x7e8000000200780b */ /* 0x040fe20003f64200 */
[----:B------:R-:W-:Y:S01]  /*0e60*/  @!P4 FMUL R25, R25, 16777216 ;  /* 0x4b8000001919c820 */ /* 0x000fe20000400000 */
[----:B------:R-:W-:Y:S01]  /*0e70*/  FSEL R35, R7, R26, P2 ;  /* 0x0000001a07237208 */ /* 0x000fe20001000000 */
[----:B------:R0:W1:Y:S01]  /*0e80*/  MUFU.RCP R24, R4 ;  /* 0x0000000400187308 */ /* 0x0000620000001000 */
[C---:B------:R-:W-:Y:S01]  /*0e90*/  FSETP.GEU.AND P2, PT, |R2|.reuse, 1.175494350822287508e-38, PT ;  /* 0x008000000200780b */ /* 0x040fe20003f4e200 */
[----:B------:R-:W-:Y:S01]  /*0ea0*/  FADD R7, R29, R2 ;  /* 0x000000021d077221 */ /* 0x000fe20000000000 */
[----:B------:R-:W-:Y:S01]  /*0eb0*/  FSEL R28, R39, R28, P3 ;  /* 0x0000001c271c7208 */ /* 0x000fe20001800000 */
[----:B------:R-:W-:Y:S01]  /*0ec0*/  FMUL R39, R2, 0.25 ;  /* 0x3e80000002277820 */ /* 0x000fe20000400000 */
[----:B------:R-:W-:Y:S01]  /*0ed0*/  FSETP.NEU.AND P5, PT, R3, RZ, PT ;  /* 0x000000ff0300720b */ /* 0x000fe20003fad000 */
[----:B------:R-:W-:Y:S01]  /*0ee0*/  @!P0 FMUL R40, R40, 16777216 ;  /* 0x4b80000028288820 */ /* 0x000fe20000400000 */
[----:B------:R-:W-:Y:S01]  /*0ef0*/  FSETP.GT.AND P4, PT, |R7|, 8.50705917302346158658e+37, PT ;  /* 0x7e8000000700780b */ /* 0x000fe20003f84200 */
[----:B------:R-:W-:Y:S01]  /*0f00*/  @!P0 FMUL R35, R35, 16777216 ;  /* 0x4b80000023238820 */ /* 0x000fe20000400000 */
[----:B------:R-:W-:Y:S01]  /*0f10*/  FSEL R39, R39, R2, P3 ;  /* 0x0000000227277208 */ /* 0x000fe20001800000 */
[----:B0-----:R-:W-:Y:S01]  /*0f20*/  FADD R4, R30, R7 ;  /* 0x000000071e047221 */ /* 0x001fe20000000000 */
[C---:B------:R-:W-:Y:S01]  /*0f30*/  FSETP.GEU.AND P3, PT, |R7|.reuse, 1.175494350822287508e-38, PT ;  /* 0x008000000700780b */ /* 0x040fe20003f6e200 */
[----:B------:R-:W0:Y:S01]  /*0f40*/  MUFU.RCP R40, R40 ;  /* 0x0000002800287308 */ /* 0x000e220000001000 */
[----:B------:R-:W-:Y:S01]  /*0f50*/  FMUL R26, R7, 0.25 ;  /* 0x3e800000071a7820 */ /* 0x000fe20000400000 */
[----:B------:R-:W-:Y:S01]  /*0f60*/  @!P2 FMUL R39, R39, 16777216 ;  /* 0x4b8000002727a820 */ /* 0x000fe20000400000 */
[----:B------:R-:W-:Y:S01]  /*0f70*/  FSETP.GT.AND P0, PT, |R4|, 8.50705917302346158658e+37, PT ;  /* 0x7e8000000400780b */ /* 0x000fe20003f04200 */
[----:B-1----:R-:W-:Y:S01]  /*0f80*/  FMUL R24, R24, R25 ;  /* 0x0000001918187220 */ /* 0x002fe20000400000 */
[----:B------:R-:W-:Y:S01]  /*0f90*/  FMUL R25, R4, 0.25 ;  /* 0x3e80000004197820 */ /* 0x000fe20000400000 */
[----:B------:R-:W-:Y:S01]  /*0fa0*/  FSEL R41, R42, R29, P4 ;  /* 0x0000001d2a297208 */ /* 0x000fe20002000000 */
[----:B------:R-:W-:Y:S01]  /*0fb0*/  FMUL R43, R30, 0.25 ;  /* 0x3e8000001e2b7820 */ /* 0x000fe20000400000 */
[----:B------:R-:W-:Y:S01]  /*0fc0*/  FSEL R26, R26, R7, P4 ;  /* 0x000000071a1a7208 */ /* 0x000fe20002000000 */
[----:B------:R-:W1:Y:S01]  /*0fd0*/  MUFU.RCP R39, R39 ;  /* 0x0000002700277308 */ /* 0x000e620000001000 */
[----:B------:R-:W-:Y:S01]  /*0fe0*/  FSEL R29, R24, RZ, P5 ;  /* 0x000000ff181d7208 */ /* 0x000fe20002800000 */
[----:B------:R-:W-:Y:S01]  /*0ff0*/  @!P2 FMUL R28, R28, 16777216 ;  /* 0x4b8000001c1ca820 */ /* 0x000fe20000400000 */
[----:B------:R-:W-:Y:S01]  /*1000*/  FSEL R42, R25, R4, P0 ;  /* 0x00000004192a7208 */ /* 0x000fe20000000000 */
[----:B------:R-:W-:Y:S01]  /*1010*/  FADD R25, R31, R4 ;  /* 0x000000041f197221 */ /* 0x000fe20000000000 */
[----:B------:R-:W-:Y:S01]  /*1020*/  FSETP.GEU.AND P4, PT, |R4|, 1.175494350822287508e-38, PT ;  /* 0x008000000400780b */ /* 0x000fe20003f8e200 */
[----:B------:R-:W-:Y:S01]  /*1030*/  FFMA R33, R14, R29, R33 ;  /* 0x0000001d0e217223 */ /* 0x000fe20000000021 */
[----:B0-----:R-:W-:Y:S01]  /*1040*/  FMUL R40, R40, R35 ;  /* 0x0000002328287220 */ /* 0x001fe20000400000 */
[----:B------:R-:W-:Y:S01]  /*1050*/  FSEL R43, R43, R30, P0 ;  /* 0x0000001e2b2b7208 */ /* 0x000fe20000000000 */
[----:B------:R-:W-:Y:S01]  /*1060*/  FMUL R14, R31, 0.25 ;  /* 0x3e8000001f0e7820 */ /* 0x000fe20000400000 */
[----:B------:R-:W-:Y:S01]  /*1070*/  FSETP.NEU.AND P0, PT, R5, RZ, PT ;  /* 0x000000ff0500720b */ /* 0x000fe20003f0d000 */
[----:B------:R-:W-:Y:S01]  /*1080*/  @!P3 FMUL R26, R26, 16777216 ;  /* 0x4b8000001a1ab820 */ /* 0x000fe20000400000 */
[----:B------:R-:W-:Y:S01]  /*1090*/  FSETP.GT.AND P2, PT, |R25|, 8.50705917302346158658e+37, PT ;  /* 0x7e8000001900780b */ /* 0x000fe20003f44200 */
[--C-:B------:R-:W-:Y:S01]  /*10a0*/  FADD R34, R34, -R33.reuse ;  /* 0x8000002122227221 */ /* 0x100fe20000000000 */
[----:B------:R-:W-:Y:S01]  /*10b0*/  FSEL R40, R40, RZ, P0 ;  /* 0x000000ff28287208 */ /* 0x000fe20000000000 */
[----:B------:R-:W-:Y:S01]  /*10c0*/  FFMA R18, R29, R27, R18 ;  /* 0x0000001b1d127223 */ /* 0x000fe20000000012 */
[----:B------:R-:W-:Y:S01]  /*10d0*/  FSEL R31, R14, R31, P2 ;  /* 0x0000001f0e1f7208 */ /* 0x000fe20001000000 */
[C---:B------:R-:W-:Y:S01]  /*10e0*/  FMUL R14, R34.reuse, R34 ;  /* 0x00000022220e7220 */ /* 0x040fe20000400000 */
[----:B------:R-:W0:Y:S01]  /*10f0*/  MUFU.RCP R26, R26 ;  /* 0x0000001a001a7308 */ /* 0x000e220000001000 */
[----:B------:R-:W-:Y:S01]  /*1100*/  FFMA R34, R34, R40, R33 ;  /* 0x0000002822227223 */ /* 0x000fe20000000021 */
[----:B------:R-:W-:Y:S01]  /*1110*/  @!P4 FMUL R42, R42, 16777216 ;  /* 0x4b8000002a2ac820 */ /* 0x000fe20000400000 */
[----:B------:R-:W-:Y:S01]  /*1120*/  FADD R17, R17, R18 ;  /* 0x0000001211117221 */ /* 0x000fe20000000000 */
[----:B------:R-:W-:Y:S01]  /*1130*/  FMUL R14, R3, R14 ;  /* 0x0000000e030e7220 */ /* 0x000fe20000400000 */
[----:B------:R-:W-:Y:S01]  /*1140*/  FSETP.GEU.AND P0, PT, |R25|, 1.175494350822287508e-38, PT ;  /* 0x008000001900780b */ /* 0x000fe20003f0e200 */
[----:B------:R-:W-:Y:S01]  /*1150*/  FADD R27, R13, -R34 ;  /* 0x800000220d1b7221 */ /* 0x000fe20000000000 */
[----:B-1----:R-:W-:Y:S01]  /*1160*/  FMUL R39, R39, R28 ;  /* 0x0000001c27277220 */ /* 0x002fe20000400000 */
[----:B------:R-:W-:Y:S01]  /*1170*/  @!P3 FMUL R41, R41, 16777216 ;  /* 0x4b8000002929b820 */ /* 0x000fe20000400000 */
[----:B------:R-:W-:Y:S01]  /*1180*/  FSETP.NEU.AND P3, PT, R2, RZ, PT ;  /* 0x000000ff0200720b */ /* 0x000fe20003f6d000 */
[----:B------:R-:W-:Y:S01]  /*1190*/  FFMA R14, R40, R14, R17 ;  /* 0x0000000e280e7223 */ /* 0x000fe20000000011 */
[----:B------:R-:W-:Y:S01]  /*11a0*/  FMUL R24, R25, 0.25 ;  /* 0x3e80000019187820 */ /* 0x000fe20000400000 */
[----:B------:R-:W-:Y:S01]  /*11b0*/  FADD R3, R32, R25 ;  /* 0x0000001920037221 */ /* 0x000fe20000000000 */
[----:B------:R-:W-:Y:S01]  /*11c0*/  FMUL R18, R27, R27 ;  /* 0x0000001b1b127220 */ /* 0x000fe20000400000 */
[----:B------:R-:W1:Y:S01]  /*11d0*/  MUFU.RCP R42, R42 ;  /* 0x0000002a002a7308 */ /* 0x000e620000001000 */
[----:B------:R-:W-:Y:S01]  /*11e0*/  FSEL R39, R39, RZ, P3 ;  /* 0x000000ff27277208 */ /* 0x000fe20001800000 */
[----:B------:R-:W-:Y:S01]  /*11f0*/  @!P4 FMUL R43, R43, 16777216 ;  /* 0x4b8000002b2bc820 */ /* 0x000fe20000400000 */
[----:B------:R-:W-:Y:S01]  /*1200*/  FADD R14, R21, R14 ;  /* 0x0000000e150e7221 */ /* 0x000fe20000000000 */
[----:B------:R-:W-:Y:S01]  /*1210*/  FSEL R24, R24, R25, P2 ;  /* 0x0000001918187208 */ /* 0x000fe20001000000 */
[----:B------:R-:W-:Y:S01]  /*1220*/  FMUL R18, R5, R18 ;  /* 0x0000001205127220 */ /* 0x000fe20000400000 */
[----:B------:R-:W-:Y:S01]  /*1230*/  FSETP.GEU.AND P4, PT, |R3|, 1.175494350822287508e-38, PT ;  /* 0x008000000300780b */ /* 0x000fe20003f8e200 */
[----:B------:R-:W-:Y:S01]  /*1240*/  FFMA R17, R27, R39, R34 ;  /* 0x000000271b117223 */ /* 0x000fe20000000022 */
[C---:B------:R-:W-:Y:S01]  /*1250*/  FMUL R28, R3.reuse, 0.25 ;  /* 0x3e800000031c7820 */ /* 0x040fe20000400000 */
[----:B------:R-:W-:Y:S01]  /*1260*/  FSETP.GT.AND P2, PT, |R3|, 8.50705917302346158658e+37, PT ;  /* 0x7e8000000300780b */ /* 0x000fe20003f44200 */
[----:B------:R-:W-:Y:S01]  /*1270*/  FFMA R39, R39, R18, R14 ;  /* 0x0000001227277223 */ /* 0x000fe2000000000e */
[----:B0-----:R-:W-:Y:S01]  /*1280*/  FMUL R26, R26, R41 ;  /* 0x000000291a1a7220 */ /* 0x001fe20000400000 */
[----:B------:R-:W-:Y:S01]  /*1290*/  @!P0 FMUL R24, R24, 16777216 ;  /* 0x4b80000018188820 */ /* 0x000fe20000400000 */
[----:B------:R-:W0:Y:S01]  /*12a0*/  SHFL.BFLY PT, R14, R3, 0x10, 0x1f ;  /* 0x0e001f00030e7f89 */ /* 0x000e2200000e0000 */
[----:B------:R-:W-:Y:S01]  /*12b0*/  FSETP.NEU.AND P3, PT, R7, RZ, PT ;  /* 0x000000ff0700720b */ /* 0x000fe20003f6d000 */
[--C-:B------:R-:W-:Y:S01]  /*12c0*/  FADD R20, R20, -R17.reuse ;  /* 0x8000001114147221 */ /* 0x100fe20000000000 */
[----:B------:R-:W-:Y:S01]  /*12d0*/  FSEL R28, R28, R3, P2 ;  /* 0x000000031c1c7208 */ /* 0x000fe20001000000 */
[----:B-1----:R-:W-:Y:S01]  /*12e0*/  FMUL R42, R42, R43 ;  /* 0x0000002b2a2a7220 */ /* 0x002fe20000400000 */
[----:B------:R-:W-:Y:S01]  /*12f0*/  FSEL R26, R26, RZ, P3 ;  /* 0x000000ff1a1a7208 */ /* 0x000fe20001800000 */
[----:B------:R-:W1:Y:S01]  /*1300*/  MUFU.RCP R24, R24 ;  /* 0x0000001800187308 */ /* 0x000e620000001000 */
[----:B------:R-:W-:Y:S01]  /*1310*/  FSETP.NEU.AND P3, PT, R4, RZ, PT ;  /* 0x000000ff0400720b */ /* 0x000fe20003f6d000 */
[----:B------:R-:W-:Y:S01]  /*1320*/  @!P4 FMUL R28, R28, 16777216 ;  /* 0x4b8000001c1cc820 */ /* 0x000fe20000400000 */
[C---:B------:R-:W-:Y:S01]  /*1330*/  FMUL R5, R20.reuse, R20 ;  /* 0x0000001414057220 */ /* 0x040fe20000400000 */
[----:B------:R-:W-:Y:S01]  /*1340*/  FFMA R17, R20, R26, R17 ;  /* 0x0000001a14117223 */ /* 0x000fe20000000011 */
[----:B------:R-:W-:Y:S01]  /*1350*/  FSEL R42, R42, RZ, P3 ;  /* 0x000000ff2a2a7208 */ /* 0x000fe20001800000 */
[----:B------:R-:W-:Y:S01]  /*1360*/  FADD R39, R16, R39 ;  /* 0x0000002710277221 */ /* 0x000fe20000000000 */
[----:B------:R-:W-:Y:S01]  /*1370*/  FMUL R5, R2, R5 ;  /* 0x0000000502057220 */ /* 0x000fe20000400000 */
[----:B------:R-:W2:Y:S01]  /*1380*/  MUFU.RCP R28, R28 ;  /* 0x0000001c001c7308 */ /* 0x000ea20000001000 */
[----:B------:R-:W-:Y:S01]  /*1390*/  FADD R38, R38, -R17 ;  /* 0x8000001126267221 */ /* 0x000fe20000000000 */
[----:B------:R-:W-:Y:S01]  /*13a0*/  FMUL R21, R32, 0.25 ;  /* 0x3e80000020157820 */ /* 0x000fe20000400000 */
[----:B------:R-:W-:Y:S01]  /*13b0*/  @!P0 FMUL R31, R31, 16777216 ;  /* 0x4b8000001f1f8820 */ /* 0x000fe20000400000 */
[----:B------:R-:W-:Y:S01]  /*13c0*/  FFMA R5, R26, R5, R39 ;  /* 0x000000051a057223 */ /* 0x000fe20000000027 */
[C---:B------:R-:W-:Y:S01]  /*13d0*/  FFMA R16, R38.reuse, R42, R17 ;  /* 0x0000002a26107223 */ /* 0x040fe20000000011 */
[----:B------:R-:W-:Y:S01]  /*13e0*/  FMUL R38, R38, R38 ;  /* 0x0000002626267220 */ /* 0x000fe20000400000 */
[----:B------:R-:W-:Y:S01]  /*13f0*/  FSEL R21, R21, R32, P2 ;  /* 0x0000002015157208 */ /* 0x000fe20001000000 */
[----:B-1----:R-:W-:Y:S01]  /*1400*/  FMUL R24, R24, R31 ;  /* 0x0000001f18187220 */ /* 0x002fe20000400000 */
[----:B------:R-:W-:Y:S01]  /*1410*/  FADD R5, R22, R5 ;  /* 0x0000000516057221 */ /* 0x000fe20000000000 */
[----:B------:R-:W-:Y:S01]  /*1420*/  FSETP.NEU.AND P0, PT, R25, RZ, PT ;  /* 0x000000ff1900720b */ /* 0x000fe20003f0d000 */
[----:B------:R-:W-:Y:S01]  /*1430*/  FMUL R38, R7, R38 ;  /* 0x0000002607267220 */ /* 0x000fe20000400000 */
[----:B------:R-:W-:Y:S01]  /*1440*/  FADD R19, R19, -R16 ;  /* 0x8000001013137221 */ /* 0x000fe20000000000 */
[----:B0-----:R-:W-:Y:S01]  /*1450*/  FADD R2, R3, R14 ;  /* 0x0000000e03027221 */ /* 0x001fe20000000000 */
[----:B------:R-:W-:Y:S01]  /*1460*/  @!P4 FMUL R21, R21, 16777216 ;  /* 0x4b8000001515c820 */ /* 0x000fe20000400000 */
[----:B------:R-:W-:Y:S01]  /*1470*/  FSEL R24, R24, RZ, P0 ;  /* 0x000000ff18187208 */ /* 0x000fe20000000000 */
[----:B------:R-:W-:Y:S01]  /*1480*/  FFMA R38, R42, R38, R5 ;  /* 0x000000262a267223 */ /* 0x000fe20000000005 */
[----:B------:R-:W-:Y:S01]  /*1490*/  FMUL R5, R19, R19 ;  /* 0x0000001313057220 */ /* 0x000fe20000400000 */
[----:B------:R-:W-:Y:S01]  /*14a0*/  FSETP.GEU.AND P3, PT, |R2|, 1.175494350822287508e-38, PT ;  /* 0x008000000200780b */ /* 0x000fe20003f6e200 */
[----:B--2---:R-:W-:Y:S01]  /*14b0*/  FMUL R28, R28, R21 ;  /* 0x000000151c1c7220 */ /* 0x004fe20000400000 */
[----:B------:R-:W-:Y:S01]  /*14c0*/  FSETP.NEU.AND P2, PT, R3, RZ, PT ;  /* 0x000000ff0300720b */ /* 0x000fe20003f4d000 */
[----:B------:R-:W-:Y:S01]  /*14d0*/  FFMA R16, R19, R24, R16 ;  /* 0x0000001813107223 */ /* 0x000fe20000000010 */
[----:B------:R-:W-:Y:S01]  /*14e0*/  FADD R15, R15, R38 ;  /* 0x000000260f0f7221 */ /* 0x000fe20000000000 */
[----:B------:R-:W-:Y:S01]  /*14f0*/  FMUL R5, R4, R5 ;  /* 0x0000000504057220 */ /* 0x000fe20000400000 */
[C---:B------:R-:W-:Y:S01]  /*1500*/  FMUL R7, R2.reuse, 0.25 ;  /* 0x3e80000002077820 */ /* 0x040fe20000400000 */
[----:B------:R-:W-:Y:S01]  /*1510*/  FSETP.GT.AND P0, PT, |R2|, 8.50705917302346158658e+37, PT ;  /* 0x7e8000000200780b */ /* 0x000fe20003f04200 */
[----:B------:R-:W0:Y:S01]  /*1520*/  SHFL.BFLY PT, R17, R2, 0x8, 0x1f ;  /* 0x0d001f0002117f89 */ /* 0x000e2200000e0000 */
[----:B------:R-:W-:Y:S01]  /*1530*/  FSEL R28, R28, RZ, P2 ;  /* 0x000000ff1c1c7208 */ /* 0x000fe20001000000 */
[--C-:B------:R-:W-:Y:S01]  /*1540*/  FADD R37, R37, -R16.reuse ;  /* 0x8000001025257221 */ /* 0x100fe20000000000 */
[----:B------:R-:W-:Y:S01]  /*1550*/  FFMA R24, R24, R5, R15 ;  /* 0x0000000518187223 */ /* 0x000fe2000000000f */
[----:B------:R-:W-:Y:S01]  /*1560*/  FSEL R15, R7, R2, P0 ;  /* 0x00000002070f7208 */ /* 0x000fe20000000000 */
[----:B------:R-:W-:Y:S01]  /*1570*/  IMAD.MOV.U32 R27, RZ, RZ, 0x39aaaaab ;  /* 0x39aaaaabff1b7424 */ /* 0x000fe200078e00ff */
[C---:B------:R-:W-:Y:S01]  /*1580*/  FFMA R16, R37.reuse, R28, R16 ;  /* 0x0000001c25107223 */ /* 0x040fe20000000010 */
[----:B------:R-:W-:Y:S01]  /*1590*/  FMUL R4, R37, R37 ;  /* 0x0000002525047220 */ /* 0x000fe20000400000 */
[----:B------:R-:W-:Y:S01]  /*15a0*/  FADD R23, R23, R24 ;  /* 0x0000001817177221 */ /* 0x000fe20000000000 */
[----:B------:R-:W-:Y:S01]  /*15b0*/  @!P3 FMUL R15, R15, 16777216 ;  /* 0x4b8000000f0fb820 */ /* 0x000fe20000400000 */
[----:B------:R-:W-:Y:S01]  /*15c0*/  FSETP.NEU.AND P2, PT, R2, RZ, PT ;  /* 0x000000ff0200720b */ /* 0x000fe20003f4d000 */
[----:B------:R-:W-:Y:S01]  /*15d0*/  FMUL R4, R25, R4 ;  /* 0x0000000419047220 */ /* 0x000fe20000400000 */
[----:B------:R-:W1:Y:S01]  /*15e0*/  SHFL.BFLY PT, R5, R16, 0x10, 0x1f ;  /* 0x0e001f0010057f89 */ /* 0x000e6200000e0000 */
[----:B------:R-:W-:Y:S01]  /*15f0*/  @P0 FMUL R14, R14, 0.25 ;  /* 0x3e8000000e0e0820 */ /* 0x000fe20000400000 */
[----:B------:R-:W-:Y:S01]  /*1600*/  LOP3.LUT R21, R10, 0xff8, RZ, 0xc0, !PT ;  /* 0x00000ff80a157812 */ /* 0x000fe200078ec0ff */
[----:B------:R-:W2:Y:S01]  /*1610*/  MUFU.RCP R15, R15 ;  /* 0x0000000f000f7308 */ /* 0x000ea20000001000 */
[----:B------:R-:W-:Y:S01]  /*1620*/  FFMA R4, R28, R4, R23 ;  /* 0x000000041c047223 */ /* 0x000fe20000000017 */
[----:B------:R-:W-:Y:S01]  /*1630*/  @!P3 FMUL R14, R14, 16777216 ;  /* 0x4b8000000e0eb820 */ /* 0x000fe20000400000 */
[----:B------:R-:W-:Y:S01]  /*1640*/  SHF.R.U32.HI R10, RZ, 0x5, R10 ;  /* 0x00000005ff0a7819 */ /* 0x000fe2000001160a */
[----:B------:R-:W-:Y:S01]  /*1650*/  IMAD.MOV.U32 R48, RZ, RZ, 0x4 ;  /* 0x00000004ff307424 */ /* 0x000fe200078e00ff */
[----:B------:R-:W-:Y:S01]  /*1660*/  LOP3.LUT R47, R0, 0x1ff, RZ, 0xc0, !PT ;  /* 0x000001ff002f7812 */ /* 0x000fe200078ec0ff */
[----:B------:R-:W3:Y:S01]  /*1670*/  SHFL.BFLY PT, R7, R4, 0x10, 0x1f ;  /* 0x0e001f0004077f89 */ /* 0x000ee200000e0000 */
[----:B------:R-:W-:Y:S01]  /*1680*/  LOP3.LUT R10, R10, 0x70, RZ, 0xc0, !PT ;  /* 0x000000700a0a7812 */ /* 0x000fe200078ec0ff */
[----:B------:R-:W-:Y:S01]  /*1690*/  IMAD.MOV.U32 R29, RZ, RZ, 0x7f800000 ;  /* 0x7f800000ff1d7424 */ /* 0x000fe200078e00ff */
[----:B0-----:R-:W-:Y:S01]  /*16a0*/  FADD R19, R2, R17 ;  /* 0x0000001102137221 */ /* 0x001fe20000000000 */
[----:B------:R-:W-:Y:S01]  /*16b0*/  IMAD.WIDE.U32 R50, R47, R36, c[0x0][0x170] ;  /* 0x00005c002f327625 */ /* 0x000fe200078e0024 */
[----:B------:R-:W-:-:S02]  /*16c0*/  SHF.R.U32.HI R26, RZ, 0x5, R0 ;  /* 0x00000005ff1a7819 */ /* 0x000fc40000011600 */
[C---:B------:R-:W-:Y:S01]  /*16d0*/  FMUL R18, R19.reuse, 0.25 ;  /* 0x3e80000013127820 */ /* 0x040fe20000400000 */
[----:B------:R-:W-:Y:S01]  /*16e0*/  FSETP.GEU.AND P3, PT, |R19|, 1.175494350822287508e-38, PT ;  /* 0x008000001300780b */ /* 0x000fe20003f6e200 */
[----:B------:R-:W0:Y:S01]  /*16f0*/  SHFL.BFLY PT, R20, R19, 0x4, 0x1f ;  /* 0x0c801f0013147f89 */ /* 0x000e2200000e0000 */
[----:B--2---:R-:W-:Y:S01]  /*1700*/  FMUL R14, R15, R14 ;  /* 0x0000000e0f0e7220 */ /* 0x004fe20000400000 */
[----:B------:R-:W-:Y:S01]  /*1710*/  FSETP.GT.AND P0, PT, |R19|, 8.50705917302346158658e+37, PT ;  /* 0x7e8000001300780b */ /* 0x000fe20003f04200 */
[----:B------:R-:W-:-:S03]  /*1720*/  IMAD.WIDE.U32 R48, R47, R48, c[0x0][0x168] ;  /* 0x00005a002f307625 */ /* 0x000fc600078e0030 */
[----:B------:R-:W-:Y:S01]  /*1730*/  FSEL R14, R14, RZ, P2 ;  /* 0x000000ff0e0e7208 */ /* 0x000fe20001000000 */
[----:B-1----:R-:W-:Y:S01]  /*1740*/  FADD R5, -R16, R5 ;  /* 0x0000000510057221 */ /* 0x002fe20000000100 */
[----:B------:R-:W-:Y:S01]  /*1750*/  FSEL R15, R18, R19, P0 ;  /* 0x00000013120f7208 */ /* 0x000fe20000000000 */
[----:B------:R-:W-:Y:S01]  /*1760*/  IMAD.MOV.U32 R22, RZ, RZ, R50 ;  /* 0x000000ffff167224 */ /* 0x000fe200078e0032 */
[----:B------:R-:W-:Y:S01]  /*1770*/  FSETP.NEU.AND P2, PT, R19, RZ, PT ;  /* 0x000000ff1300720b */ /* 0x000fe20003f4d000 */
[C---:B------:R-:W-:Y:S01]  /*1780*/  FMUL R18, R5.reuse, R5 ;  /* 0x0000000505127220 */ /* 0x040fe20000400000 */
[----:B------:R-:W-:Y:S01]  /*1790*/  FFMA R5, R5, R14, R16 ;  /* 0x0000000e05057223 */ /* 0x000fe20000000010 */
[----:B------:R-:W-:Y:S01]  /*17a0*/  @!P3 FMUL R15, R15, 16777216 ;  /* 0x4b8000000f0fb820 */ /* 0x000fe20000400000 */
[----:B------:R-:W-:Y:S01]  /*17b0*/  IMAD.MOV.U32 R53, RZ, RZ, R49 ;  /* 0x000000ffff357224 */ /* 0x000fe200078e0031 */
[----:B---3--:R-:W-:Y:S01]  /*17c0*/  FADD R7, R4, R7 ;  /* 0x0000000704077221 */ /* 0x008fe20000000000 */
[----:B------:R-:W-:Y:S01]  /*17d0*/  FMUL R18, R3, R18 ;  /* 0x0000001203127220 */ /* 0x000fe20000400000 */
[----:B------:R-:W1:Y:S01]  /*17e0*/  SHFL.BFLY PT, R4, R5, 0x8, 0x1f ;  /* 0x0d001f0005047f89 */ /* 0x000e6200000e0000 */
[----:B------:R-:W2:Y:S01]  /*17f0*/  MUFU.RCP R16, R15 ;  /* 0x0000000f00107308 */ /* 0x000ea20000001000 */
[----:B------:R-:W-:Y:S01]  /*1800*/  @P0 FMUL R17, R17, 0.25 ;  /* 0x3e80000011110820 */ /* 0x000fe20000400000 */
[----:B------:R-:W-:Y:S01]  /*1810*/  FFMA R7, R14, R18, R7 ;  /* 0x000000120e077223 */ /* 0x000fe20000000007 */
[----:B------:R-:W-:-:S02]  /*1820*/  IMAD.MOV.U32 R28, RZ, RZ, -0x800000 ;  /* 0xff800000ff1c7424 */ /* 0x000fc400078e00ff */
[----:B------:R-:W-:Y:S01]  /*1830*/  @!P3 FMUL R17, R17, 16777216 ;  /* 0x4b8000001111b820 */ /* 0x000fe20000400000 */
[----:B0-----:R-:W-:Y:S01]  /*1840*/  FADD R18, R19, R20 ;  /* 0x0000001413127221 */ /* 0x001fe20000000000 */
[----:B------:R-:W0:Y:S01]  /*1850*/  SHFL.BFLY PT, R14, R7, 0x8, 0x1f ;  /* 0x0d001f00070e7f89 */ /* 0x000e2200000e0000 */
[----:B------:R-:W-:Y:S02]  /*1860*/  IMAD.MOV.U32 R38, RZ, RZ, -0x200 ;  /* 0xfffffe00ff267424 */ /* 0x000fe400078e00ff */
[C---:B------:R-:W-:Y:S01]  /*1870*/  FMUL R3, R18.reuse, 0.25 ;  /* 0x3e80000012037820 */ /* 0x040fe20000400000 */
[C---:B------:R-:W-:Y:S01]  /*1880*/  FSETP.GEU.AND P3, PT, |R18|.reuse, 1.175494350822287508e-38, PT ;  /* 0x008000001200780b */ /* 0x040fe20003f6e200 */
[----:B------:R-:W-:Y:S01]  /*1890*/  IMAD.MOV.U32 R30, RZ, RZ, -0x1 ;  /* 0xffffffffff1e7424 */ /* 0x000fe200078e00ff */
[----:B------:R-:W-:Y:S01]  /*18a0*/  FSETP.GT.AND P0, PT, |R18|, 8.50705917302346158658e+37, PT ;  /* 0x7e8000001200780b */ /* 0x000fe20003f04200 */
[----:B------:R-:W-:Y:S01]  /*18b0*/  IMAD.MOV.U32 R32, RZ, RZ, -0x800000 ;  /* 0xff800000ff207424 */ /* 0x000fe200078e00ff */
[----:B--2---:R-:W-:-:S02]  /*18c0*/  FMUL R16, R16, R17 ;  /* 0x0000001110107220 */ /* 0x004fc40000400000 */
[----:B------:R-:W-:Y:S01]  /*18d0*/  FSEL R15, R3, R18, P0 ;  /* 0x00000012030f7208 */ /* 0x000fe20000000000 */
[----:B------:R-:W2:Y:S01]  /*18e0*/  SHFL.BFLY PT, R17, R18, 0x2, 0x1f ;  /* 0x0c401f0012117f89 */ /* 0x000ea200000e0000 */
[----:B------:R-:W-:Y:S01]  /*18f0*/  IMAD.MOV.U32 R39, RZ, RZ, -0x800000 ;  /* 0xff800000ff277424 */ /* 0x000fe200078e00ff */
[----:B------:R-:W-:Y:S01]  /*1900*/  FSEL R16, R16, RZ, P2 ;  /* 0x000000ff10107208 */ /* 0x000fe20001000000 */
[----:B------:R-:W-:Y:S01]  /*1910*/  IMAD.MOV.U32 R44, RZ, RZ, -0x800000 ;  /* 0xff800000ff2c7424 */ /* 0x000fe200078e00ff */
[----:B-1----:R-:W-:Y:S02]  /*1920*/  FADD R4, -R5, R4 ;  /* 0x0000000405047221 */ /* 0x002fe40000000100 */
[----:B------:R-:W-:Y:S01]  /*1930*/  @!P3 FMUL R15, R15, 16777216 ;  /* 0x4b8000000f0fb820 */ /* 0x000fe20000400000 */
[----:B------:R-:W-:Y:S01]  /*1940*/  FSETP.NEU.AND P2, PT, R18, RZ, PT ;  /* 0x000000ff1200720b */ /* 0x000fe20003f4d000 */
[----:B------:R-:W-:Y:S01]  /*1950*/  @P0 FMUL R20, R20, 0.25 ;  /* 0x3e80000014140820 */ /* 0x000fe20000400000 */
[C---:B------:R-:W-:Y:S01]  /*1960*/  FMUL R3, R4.reuse, R4 ;  /* 0x0000000404037220 */ /* 0x040fe20000400000 */
[----:B------:R-:W-:Y:S01]  /*1970*/  FFMA R4, R4, R16, R5 ;  /* 0x0000001004047223 */ /* 0x000fe20000000005 */
[----:B------:R-:W-:Y:S01]  /*1980*/  IMAD.MOV.U32 R40, RZ, RZ, -0x800000 ;  /* 0xff800000ff287424 */ /* 0x000fe200078e00ff */
[----:B------:R-:W1:Y:S01]  /*1990*/  MUFU.RCP R15, R15 ;  /* 0x0000000f000f7308 */ /* 0x000e620000001000 */
[----:B0-----:R-:W-:Y:S01]  /*19a0*/  FADD R7, R7, R14 ;  /* 0x0000000e07077221 */ /* 0x001fe20000000000 */
[----:B------:R-:W-:Y:S01]  /*19b0*/  FMUL R3, R2, R3 ;  /* 0x0000000302037220 */ /* 0x000fe20000400000 */
[----:B------:R-:W0:Y:S01]  /*19c0*/  SHFL.BFLY PT, R5, R4, 0x4, 0x1f ;  /* 0x0c801f0004057f89 */ /* 0x000e2200000e0000 */
[----:B------:R-:W-:Y:S01]  /*19d0*/  @!P3 FMUL R20, R20, 16777216 ;  /* 0x4b8000001414b820 */ /* 0x000fe20000400000 */
[----:B------:R-:W-:Y:S01]  /*19e0*/  IMAD.MOV.U32 R24, RZ, RZ, -0x800000 ;  /* 0xff800000ff187424 */ /* 0x000fe200078e00ff */
[----:B------:R-:W-:Y:S01]  /*19f0*/  FFMA R3, R16, R3, R7 ;  /* 0x0000000310037223 */ /* 0x000fe20000000007 */
[----:B------:R-:W-:-:S02]  /*1a00*/  IMAD.MOV.U32 R43, RZ, RZ, -0x800000 ;  /* 0xff800000ff2b7424 */ /* 0x000fc400078e00ff */
[----:B------:R-:W-:Y:S02]  /*1a10*/  IMAD.MOV.U32 R42, RZ, RZ, -0x800000 ;  /* 0xff800000ff2a7424 */ /* 0x000fe400078e00ff */
[----:B------:R-:W3:Y:S01]  /*1a20*/  SHFL.BFLY PT, R2, R3, 0x4, 0x1f ;  /* 0x0c801f0003027f89 */ /* 0x000ee200000e0000 */
[----:B--2---:R-:W-:Y:S01]  /*1a30*/  FADD R7, R18, R17 ;  /* 0x0000001112077221 */ /* 0x004fe20000000000 */
[----:B------:R-:W-:Y:S02]  /*1a40*/  IMAD.MOV.U32 R31, RZ, RZ, 0x7f800000 ;  /* 0x7f800000ff1f7424 */ /* 0x000fe400078e00ff */
[----:B------:R-:W-:Y:S01]  /*1a50*/  IMAD.MOV.U32 R45, RZ, RZ, 0x7f800000 ;  /* 0x7f800000ff2d7424 */ /* 0x000fe200078e00ff */
[----:B-1----:R-:W-:Y:S01]  /*1a60*/  FMUL R20, R15, R20 ;  /* 0x000000140f147220 */ /* 0x002fe20000400000 */
[C---:B------:R-:W-:Y:S01]  /*1a70*/  FSETP.GEU.AND P3, PT, |R7|.reuse, 1.175494350822287508e-38, PT ;  /* 0x008000000700780b */ /* 0x040fe20003f6e200 */
[C---:B------:R-:W-:Y:S01]  /*1a80*/  FMUL R14, R7.reuse, 0.25 ;  /* 0x3e800000070e7820 */ /* 0x040fe20000400000 */
[----:B------:R-:W-:Y:S01]  /*1a90*/  FSETP.GT.AND P0, PT, |R7|, 8.50705917302346158658e+37, PT ;  /* 0x7e8000000700780b */ /* 0x000fe20003f04200 */
[----:B------:R-:W1:Y:S01]  /*1aa0*/  SHFL.BFLY PT, R16, R7, 0x1, 0x1f ;  /* 0x0c201f0007107f89 */ /* 0x000e6200000e0000 */
[----:B------:R-:W-:Y:S01]  /*1ab0*/  FSEL R20, R20, RZ, P2 ;  /* 0x000000ff14147208 */ /* 0x000fe20001000000 */
[----:B------:R-:W-:Y:S01]  /*1ac0*/  IMAD.MOV.U32 R33, RZ, RZ, 0x7f800000 ;  /* 0x7f800000ff217424 */ /* 0x000fe200078e00ff */
[----:B------:R-:W-:Y:S01]  /*1ad0*/  FSEL R15, R14, R7, P0 ;  /* 0x000000070e0f7208 */ /* 0x000fe20000000000 */
[----:B------:R-:W-:-:S02]  /*1ae0*/  IMAD.MOV.U32 R34, RZ, RZ, 0x7f800000 ;  /* 0x7f800000ff227424 */ /* 0x000fc400078e00ff */
[----:B------:R-:W-:Y:S01]  /*1af0*/  IMAD.MOV.U32 R35, RZ, RZ, 0x7f800000 ;  /* 0x7f800000ff237424 */ /* 0x000fe200078e00ff */
[----:B0-----:R-:W-:Y:S01]  /*1b00*/  FADD R5, -R4, R5 ;  /* 0x0000000504057221 */ /* 0x001fe20000000100 */
[----:B------:R-:W-:Y:S02]  /*1b10*/  IMAD.MOV.U32 R37, RZ, RZ, 0x7f800000 ;  /* 0x7f800000ff257424 */ /* 0x000fe400078e00ff */
[----:B------:R-:W-:Y:S01]  /*1b20*/  @!P3 FMUL R15, R15, 16777216 ;  /* 0x4b8000000f0fb820 */ /* 0x000fe20000400000 */
[C---:B------:R-:W-:Y:S01]  /*1b30*/  FMUL R14, R5.reuse, R5 ;  /* 0x00000005050e7220 */ /* 0x040fe20000400000 */
[----:B------:R-:W-:Y:S01]  /*1b40*/  FFMA R4, R5, R20, R4 ;  /* 0x0000001405047223 */ /* 0x000fe20000000004 */
[----:B------:R-:W-:Y:S01]  /*1b50*/  @P0 FMUL R17, R17, 0.25 ;  /* 0x3e80000011110820 */ /* 0x000fe20000400000 */
[----:B------:R-:W-:Y:S01]  /*1b60*/  FSETP.NEU.AND P0, PT, R7, RZ, PT ;  /* 0x000000ff0700720b */ /* 0x000fe20003f0d000 */
[----:B------:R-:W-:Y:S01]  /*1b70*/  FMUL R14, R19, R14 ;  /* 0x0000000e130e7220 */ /* 0x000fe20000400000 */
[----:B---3--:R-:W-:Y:S01]  /*1b80*/  FADD R3, R3, R2 ;  /* 0x0000000203037221 */ /* 0x008fe20000000000 */
[----:B------:R-:W0:Y:S01]  /*1b90*/  SHFL.BFLY PT, R5, R4, 0x2, 0x1f ;  /* 0x0c401f0004057f89 */ /* 0x000e2200000e0000 */
[----:B------:R-:W-:Y:S01]  /*1ba0*/  @!P3 FMUL R17, R17, 16777216 ;  /* 0x4b8000001111b820 */ /* 0x000fe20000400000 */
[----:B------:R-:W-:Y:S01]  /*1bb0*/  ISETP.GE.AND P3, PT, R0, 0x10, PT ;  /* 0x000000100000780c */ /* 0x000fe20003f66270 */
[----:B------:R-:W-:Y:S01]  /*1bc0*/  FFMA R3, R20, R14, R3 ;  /* 0x0000000e14037223 */ /* 0x000fe20000000003 */
[----:B------:R-:W-:Y:S01]  /*1bd0*/  IMAD.MOV.U32 R41, RZ, RZ, 0x7f800000 ;  /* 0x7f800000ff297424 */ /* 0x000fe200078e00ff */
[----:B------:R-:W2:Y:S01]  /*1be0*/  MUFU.RCP R14, R15 ;  /* 0x0000000f000e7308 */ /* 0x000ea20000001000 */
[----:B------:R-:W-:Y:S01]  /*1bf0*/  IMAD.SHL.U32 R47, R47, 0x2, RZ ;  /* 0x000000022f2f7824 */ /* 0x000fe200078e00ff */
[----:B-1----:R-:W-:Y:S01]  /*1c00*/  FADD R20, R7, R16 ;  /* 0x0000001007147221 */ /* 0x002fe20000000000 */
[----:B------:R-:W1:Y:S04]  /*1c10*/  SHFL.BFLY PT, R2, R3, 0x2, 0x1f ;  /* 0x0c401f0003027f89 */ /* 0x000e6800000e0000 */
[----:B------:R-:W-:Y:S01]  /*1c20*/  FSETP.GEU.AND P2, PT, |R20|, 1.175494350822287508e-38, PT ;  /* 0x008000001400780b */ /* 0x000fe20003f4e200 */
[----:B--2---:R-:W-:Y:S01]  /*1c30*/  FMUL R14, R14, R17 ;  /* 0x000000110e0e7220 */ /* 0x004fe20000400000 */
[----:B------:R-:W-:Y:S01]  /*1c40*/  FMUL R17, R20, 0.25 ;  /* 0x3e80000014117820 */ /* 0x000fe20000400000 */
[----:B0-----:R-:W-:-:S03]  /*1c50*/  FADD R5, -R4, R5 ;  /* 0x0000000504057221 */ /* 0x001fc60000000100 */
[----:B------:R-:W-:Y:S02]  /*1c60*/  FSEL R14, R14, RZ, P0 ;  /* 0x000000ff0e0e7208 */ /* 0x000fe40000000000 */
[----:B------:R-:W-:Y:S01]  /*1c70*/  FSETP.GT.AND P0, PT, |R20|, 8.50705917302346158658e+37, PT ;  /* 0x7e8000001400780b */ /* 0x000fe20003f04200 */
[C---:B------:R-:W-:Y:S02]  /*1c80*/  FMUL R15, R5.reuse, R5 ;  /* 0x00000005050f7220 */ /* 0x040fe40000400000 */
[----:B------:R-:W-:Y:S01]  /*1c90*/  FFMA R4, R5, R14, R4 ;  /* 0x0000000e05047223 */ /* 0x000fe20000000004 */
[----:B------:R-:W-:Y:S01]  /*1ca0*/  FSEL R17, R17, R20, P0 ;  /* 0x0000001411117208 */ /* 0x000fe20000000000 */
[----:B-1----:R-:W-:Y:S01]  /*1cb0*/  FADD R3, R3, R2 ;  /* 0x0000000203037221 */ /* 0x002fe20000000000 */
[----:B------:R-:W-:Y:S01]  /*1cc0*/  FMUL R15, R18, R15 ;  /* 0x0000000f120f7220 */ /* 0x000fe20000400000 */
[----:B------:R-:W-:Y:S01]  /*1cd0*/  IMAD.SHL.U32 R18, R8, 0x8, RZ ;  /* 0x0000000808127824 */ /* 0x000fe200078e00ff */
[----:B------:R-:W0:Y:S01]  /*1ce0*/  SHFL.BFLY PT, R5, R4, 0x1, 0x1f ;  /* 0x0c201f0004057f89 */ /* 0x000e2200000e0000 */
[----:B------:R-:W-:Y:S01]  /*1cf0*/  @!P2 FMUL R17, R17, 16777216 ;  /* 0x4b8000001111a820 */ /* 0x000fe20000400000 */
[----:B------:R-:W-:Y:S01]  /*1d00*/  FFMA R3, R14, R15, R3 ;  /* 0x0000000f0e037223 */ /* 0x000fe20000000003 */
[----:B------:R-:W-:-:S02]  /*1d10*/  SHF.R.U32.HI R15, RZ, 0x3, R0 ;  /* 0x00000003ff0f7819 */ /* 0x000fc40000011600 */
[----:B------:R-:W-:Y:S01]  /*1d20*/  @P0 FMUL R16, R16, 0.25 ;  /* 0x3e80000010100820 */ /* 0x000fe20000400000 */
[----:B------:R-:W-:Y:S01]  /*1d30*/  FSETP.NEU.AND P0, PT, R20, RZ, PT ;  /* 0x000000ff1400720b */ /* 0x000fe20003f0d000 */
[----:B------:R-:W1:Y:S01]  /*1d40*/  SHFL.BFLY PT, R2, R3, 0x1, 0x1f ;  /* 0x0c201f0003027f89 */ /* 0x000e6200000e0000 */
[----:B------:R-:W2:Y:S01]  /*1d50*/  MUFU.RCP R17, R17 ;  /* 0x0000001100117308 */ /* 0x000ea20000001000 */
[----:B------:R-:W-:Y:S01]  /*1d60*/  @!P2 FMUL R16, R16, 16777216 ;  /* 0x4b8000001010a820 */ /* 0x000fe20000400000 */
[----:B------:R-:W-:Y:S02]  /*1d70*/  LOP3.LUT P2, RZ, R0, 0x1f, RZ, 0xc0, !PT ;  /* 0x0000001f00ff7812 */ /* 0x000fe4000784c0ff */
[----:B------:R-:W-:-:S11]  /*1d80*/  LOP3.LUT R15, R18, 0x4, R15, 0xf8, !PT ;  /* 0x00000004120f7812 */ /* 0x000fd600078ef80f */
[----:B------:R-:W-:Y:S01]  /*1d90*/  @!P2 STS [R15+0x80], R20 ;  /* 0x000080140f00a388 */ /* 0x000fe20000000800 */
[----:B0-----:R-:W-:Y:S01]  /*1da0*/  FADD R5, -R4, R5 ;  /* 0x0000000504057221 */ /* 0x001fe20000000100 */
[----:B--2---:R-:W-:-:S03]  /*1db0*/  FMUL R16, R17, R16 ;  /* 0x0000001011107220 */ /* 0x004fc60000400000 */
[----:B------:R-:W-:Y:S02]  /*1dc0*/  FMUL R14, R5, R5 ;  /* 0x00000005050e7220 */ /* 0x000fe40000400000 */
[----:B------:R-:W-:Y:S01]  /*1dd0*/  FSEL R16, R16, RZ, P0 ;  /* 0x000000ff10107208 */ /* 0x000fe20000000000 */
[----:B-1----:R-:W-:Y:S01]  /*1de0*/  FADD R3, R3, R2 ;  /* 0x0000000203037221 */ /* 0x002fe20000000000 */
[----:B------:R-:W-:-:S03]  /*1df0*/  FMUL R14, R7, R14 ;  /* 0x0000000e070e7220 */ /* 0x000fc60000400000 */
[----:B------:R-:W-:Y:S01]  /*1e00*/  FFMA R18, R5, R16, R4 ;  /* 0x0000001005127223 */ /* 0x000fe20000000004 */
[----:B------:R-:W-:-:S04]  /*1e10*/  FFMA R14, R16, R14, R3 ;  /* 0x0000000e100e7223 */ /* 0x000fc80000000003 */
[----:B------:R-:W-:Y:S04]  /*1e20*/  @!P2 STS [R15], R18 ;  /* 0x000000120f00a388 */ /* 0x000fe80000000800 */
[----:B------:R0:W-:Y:S04]  /*1e30*/  @!P2 STS [R15+0x40], R14 ;  /* 0x0000400e0f00a388 */ /* 0x0001e80000000800 */
[----:B------:R-:W-:Y:S01]  /*1e40*/  BAR.SYNC.DEFER_BLOCKING 0x0 ;  /* 0x0000000000007b1d */ /* 0x000fe20000010000 */
[----:B0-----:R-:W-:-:S05]  /*1e50*/  LOP3.LUT R14, R0, 0x1, RZ, 0xc0, !PT ;  /* 0x00000001000e7812 */ /* 0x001fca00078ec0ff */
[----:B------:R-:W0:Y:S04]  /*1e60*/  @!P3 LDS R13, [R0.X4+0x80] ;  /* 0x00008000000db984 */ /* 0x000e280000004800 */
[----:B------:R-:W1:Y:S04]  /*1e70*/  @!P3 LDS R12, [R0.X4] ;  /* 0x00000000000cb984 */ /* 0x000e680000004800 */
[----:B------:R-:W2:Y:S04]  /*1e80*/  @!P3 LDS R6, [R0.X4+0x40] ;  /* 0x000040000006b984 */ /* 0x000ea80000004800 */
[----:B0-----:R-:W0:Y:S04]  /*1e90*/  SHFL.BFLY PT, R2, R13, 0x1, 0x1f ;  /* 0x0c201f000d027f89 */ /* 0x001e2800000e0000 */
[----:B-1----:R-:W1:Y:S04]  /*1ea0*/  SHFL.BFLY PT, R3, R12, 0x1, 0x1f ;  /* 0x0c201f000c037f89 */ /* 0x002e6800000e0000 */
[----:B--2---:R-:W2:Y:S01]  /*1eb0*/  SHFL.BFLY PT, R5, R6, 0x1, 0x1f ;  /* 0x0c201f0006057f89 */ /* 0x004ea200000e0000 */
[----:B0-----:R-:W-:-:S04]  /*1ec0*/  FADD R7, R13, R2 ;  /* 0x000000020d077221 */ /* 0x001fc80000000000 */
[C---:B------:R-:W-:Y:S01]  /*1ed0*/  FMUL R4, R7.reuse, 0.25 ;  /* 0x3e80000007047820 */ /* 0x040fe20000400000 */
[C---:B------:R-:W-:Y:S01]  /*1ee0*/  FSETP.GEU.AND P3, PT, |R7|.reuse, 1.175494350822287508e-38, PT ;  /* 0x008000000700780b */ /* 0x040fe20003f6e200 */
[----:B-1----:R-:W-:Y:S01]  /*1ef0*/  FADD R3, -R12, R3 ;  /* 0x000000030c037221 */ /* 0x002fe20000000100 */
[----:B------:R-:W-:Y:S01]  /*1f00*/  FSETP.GT.AND P0, PT, |R7|, 8.50705917302346158658e+37, PT ;  /* 0x7e8000000700780b */ /* 0x000fe20003f04200 */
[----:B--2---:R-:W-:-:S03]  /*1f10*/  FADD R6, R6, R5 ;  /* 0x0000000506067221 */ /* 0x004fc60000000000 */
[----:B------:R-:W-:-:S07]  /*1f20*/  FSEL R4, R4, R7, P0 ;  /* 0x0000000704047208 */ /* 0x000fce0000000000 */
[----:B------:R-:W-:Y:S02]  /*1f30*/  @!P3 FMUL R4, R4, 16777216 ;  /* 0x4b8000000404b820 */ /* 0x000fe40000400000 */
[----:B------:R-:W-:Y:S01]  /*1f40*/  @P0 FMUL R2, R2, 0.25 ;  /* 0x3e80000002020820 */ /* 0x000fe20000400000 */
[----:B------:R-:W-:Y:S01]  /*1f50*/  ISETP.NE.U32.AND P0, PT, R14, 0x1, PT ;  /* 0x000000010e00780c */ /* 0x000fe20003f05070 */
[----:B------:R0:W1:Y:S02]  /*1f60*/  MUFU.RCP R15, R4 ;  /* 0x00000004000f7308 */ /* 0x0000640000001000 */
[----:B------:R-:W-:Y:S01]  /*1f70*/  @!P3 FMUL R2, R2, 16777216 ;  /* 0x4b8000000202b820 */ /* 0x000fe20000400000 */
[----:B------:R-:W-:Y:S02]  /*1f80*/  FSETP.NEU.AND P3, PT, R7, RZ, PT ;  /* 0x000000ff0700720b */ /* 0x000fe40003f6d000 */
[----:B------:R-:W-:Y:S02]  /*1f90*/  ISETP.LT.AND P0, PT, R0, 0x10, P0 ;  /* 0x000000100000780c */ /* 0x000fe40000701270 */
[----:B0-----:R-:W-:-:S05]  /*1fa0*/  SHF.R.U32.HI R4, RZ, 0x1, R21 ;  /* 0x00000001ff047819 */ /* 0x001fca0000011615 */
[----:B------:R-:W-:Y:S01]  /*1fb0*/  IMAD R23, R21, 0x4, R4 ;  /* 0x0000000415177824 */ /* 0x000fe200078e0204 */
[----:B-1----:R-:W-:Y:S01]  /*1fc0*/  FMUL R15, R15, R2 ;  /* 0x000000020f0f7220 */ /* 0x002fe20000400000 */
[----:B------:R-:W-:-:S04]  /*1fd0*/  FMUL R2, R3, R3 ;  /* 0x0000000303027220 */ /* 0x000fc80000400000 */
[----:B------:R-:W-:Y:S01]  /*1fe0*/  @P0 STS [R0.X4+0x80], R7 ;  /* 0x0000800700000388 */ /* 0x000fe20000004800 */
[----:B------:R-:W-:Y:S01]  /*1ff0*/  IMAD R21, R21, 0x2, R10 ;  /* 0x0000000215157824 */ /* 0x000fe200078e020a */
[----:B------:R-:W-:Y:S01]  /*2000*/  FSEL R15, R15, RZ, P3 ;  /* 0x000000ff0f0f7208 */ /* 0x000fe20001800000 */
[----:B------:R-:W-:Y:S01]  /*2010*/  FMUL R2, R13, R2 ;  /* 0x000000020d027220 */ /* 0x000fe20000400000 */
[----:B------:R-:W-:-:S03]  /*2020*/  ISETP.GE.AND P3, PT, R11, 0x1010, PT ;  /* 0x000010100b00780c */ /* 0x000fc60003f66270 */
[----:B------:R-:W-:Y:S01]  /*2030*/  FFMA R3, R3, R15, R12 ;  /* 0x0000000f03037223 */ /* 0x000fe2000000000c */
[----:B------:R-:W-:-:S04]  /*2040*/  FFMA R15, R15, R2, R6 ;  /* 0x000000020f0f7223 */ /* 0x000fc80000000006 */
[----:B------:R0:W-:Y:S04]  /*2050*/  @P0 STS [R0.X4], R3 ;  /* 0x0000000300000388 */ /* 0x0001e80000004800 */
[----:B------:R1:W-:Y:S04]  /*2060*/  @P0 STS [R0.X4+0x40], R15 ;  /* 0x0000400f00000388 */ /* 0x0003e80000004800 */
[----:B------:R-:W-:Y:S01]  /*2070*/  BAR.SYNC.DEFER_BLOCKING 0x0 ;  /* 0x0000000000007b1d */ /* 0x000fe20000010000 */
[----:B0-----:R-:W-:-:S05]  /*2080*/  IMAD.SHL.U32 R3, R0, 0x40, RZ ;  /* 0x0000004000037824 */ /* 0x001fca00078e00ff */
[----:B------:R-:W-:-:S04]  /*2090*/  LOP3.LUT R3, R3, 0xfc0, RZ, 0xc0, !PT ;  /* 0x00000fc003037812 */ /* 0x000fc800078ec0ff */
[C---:B------:R-:W-:Y:S02]  /*20a0*/  LOP3.LUT R12, R3.reuse, R8, RZ, 0xfc, !PT ;  /* 0x00000008030c7212 */ /* 0x040fe400078efcff */
[C---:B------:R-:W-:Y:S02]  /*20b0*/  LOP3.LUT R13, R3.reuse, 0x28, RZ, 0xfc, !PT ;  /* 0x00000028030d7812 */ /* 0x040fe400078efcff */
[----:B------:R-:W-:Y:S02]  /*20c0*/  SHF.R.U32.HI R5, RZ, 0x1, R3 ;  /* 0x00000001ff057819 */ /* 0x000fe40000011603 */
[C---:B------:R-:W-:Y:S02]  /*20d0*/  LOP3.LUT R4, R3.reuse, 0x8, RZ, 0xfc, !PT ;  /* 0x0000000803047812 */ /* 0x040fe400078efcff */
[C---:B------:R-:W-:Y:S01]  /*20e0*/  LOP3.LUT R6, R3.reuse, 0x10, RZ, 0xfc, !PT ;  /* 0x0000001003067812 */ /* 0x040fe200078efcff */
[----:B------:R-:W-:Y:S01]  /*20f0*/  IMAD R20, R12, 0x4, R5 ;  /* 0x000000040c147824 */ /* 0x000fe200078e0205 */
[----:B------:R-:W-:-:S02]  /*2100*/  LOP3.LUT R7, R3, 0x18, RZ, 0xfc, !PT ;  /* 0x0000001803077812 */ /* 0x000fc400078efcff */
[C---:B------:R-:W-:Y:S01]  /*2110*/  LOP3.LUT R10, R3.reuse, 0x20, RZ, 0xfc, !PT ;  /* 0x00000020030a7812 */ /* 0x040fe200078efcff */
[----:B------:R-:W0:Y:S01]  /*2120*/  LDS R2, [R8.X8+0x40] ;  /* 0x0000400008027984 */ /* 0x000e220000008800 */
[C---:B------:R-:W-:Y:S02]  /*2130*/  LOP3.LUT R14, R3.reuse, 0x30, RZ, 0xfc, !PT ;  /* 0x00000030030e7812 */ /* 0x040fe400078efcff */
[----:B------:R-:W-:Y:S01]  /*2140*/  LOP3.LUT R16, R3, 0x38, RZ, 0xfc, !PT ;  /* 0x0000003803107812 */ /* 0x000fe200078efcff */
[----:B------:R2:W3:Y:S01]  /*2150*/  LDS R19, [R8.X8] ;  /* 0x0000000008137984 */ /* 0x0004e20000008800 */
[----:B------:R-:W-:Y:S02]  /*2160*/  SHF.R.U32.HI R13, RZ, 0x1, R13 ;  /* 0x00000001ff0d7819 */ /* 0x000fe4000001160d */
[----:B------:R-:W-:Y:S02]  /*2170*/  SHF.R.U32.HI R3, RZ, 0x1, R4 ;  /* 0x00000001ff037819 */ /* 0x000fe40000011604 */
[----:B------:R-:W-:-:S02]  /*2180*/  SHF.R.U32.HI R17, RZ, 0x1, R6 ;  /* 0x00000001ff117819 */ /* 0x000fc40000011606 */
[----:B------:R-:W-:Y:S01]  /*2190*/  SHF.R.U32.HI R7, RZ, 0x1, R7 ;  /* 0x00000001ff077819 */ /* 0x000fe20000011607 */
[C---:B------:R-:W-:Y:S01]  /*21a0*/  IMAD R18, R12.reuse, 0x4, R3 ;  /* 0x000000040c127824 */ /* 0x040fe200078e0203 */
[----:B-1----:R-:W-:Y:S01]  /*21b0*/  SHF.R.U32.HI R15, RZ, 0x1, R10 ;  /* 0x00000001ff0f7819 */ /* 0x002fe2000001160a */
[C---:B------:R-:W-:Y:S01]  /*21c0*/  IMAD R17, R12.reuse, 0x4, R17 ;  /* 0x000000040c117824 */ /* 0x040fe200078e0211 */
[----:B------:R-:W-:Y:S01]  /*21d0*/  SHF.R.U32.HI R25, RZ, 0x1, R14 ;  /* 0x00000001ff197819 */ /* 0x000fe2000001160e */
[C---:B------:R-:W-:Y:S01]  /*21e0*/  IMAD R14, R12.reuse, 0x4, R13 ;  /* 0x000000040c0e7824 */ /* 0x040fe200078e020d */
[----:B------:R-:W-:Y:S01]  /*21f0*/  SHF.R.U32.HI R5, RZ, 0x1, R16 ;  /* 0x00000001ff057819 */ /* 0x000fe20000011610 */
[C---:B------:R-:W-:Y:S02]  /*2200*/  IMAD R16, R12.reuse, 0x4, R7 ;  /* 0x000000040c107824 */ /* 0x040fe400078e0207 */
[C---:B------:R-:W-:Y:S02]  /*2210*/  IMAD R15, R12.reuse, 0x4, R15 ;  /* 0x000000040c0f7824 */ /* 0x040fe400078e020f */
[C---:B------:R-:W-:Y:S01]  /*2220*/  IMAD R13, R12.reuse, 0x4, R25 ;  /* 0x000000040c0d7824 */ /* 0x040fe200078e0219 */
[----:B------:R-:W-:Y:S01]  /*2230*/  LOP3.LUT R25, R11, 0x7, R0, 0xf8, !PT ;  /* 0x000000070b197812 */ /* 0x000fe200078ef800 */
[----:B------:R-:W-:Y:S01]  /*2240*/  IMAD R12, R12, 0x4, R5 ;  /* 0x000000040c0c7824 */ /* 0x000fe200078e0205 */
[----:B0-----:R-:W-:Y:S01]  /*2250*/  FFMA R2, R2, R27, 9.9999999747524270788e-07 ;  /* 0x358637bd02027423 */ /* 0x001fe2000000001b */
[----:B------:R-:W-:-:S03]  /*2260*/  LOP3.LUT R27, R0, 0x7, RZ, 0xc0, !PT ;  /* 0x00000007001b7812 */ /* 0x000fc600078ec0ff */
[----:B---3--:R2:W0:Y:S04]  /*2270*/  MUFU.RSQ R36, R2 ;  /* 0x0000000200247308 */ /* 0x0084280000001400 */
.L_x_1:
[----:B------:R-:W-:Y:S01]  /*2280*/  IADD3 R49, R9, 0x200, R38 ;  /* 0x0000020009317810 */ /* 0x000fe20007ffe026 */
[----:B------:R-:W-:Y:S01]  /*2290*/  IMAD.MOV.U32 R46, RZ, RZ, 0x2 ;  /* 0x00000002ff2e7424 */ /* 0x000fe200078e00ff */
[----:B0-----:R-:W-:Y:S01]  /*22a0*/  CS2R R4, SRZ ;  /* 0x0000000000047805 */ /* 0x001fe2000001ff00 */
[----:B------:R-:W-:Y:S02]  /*22b0*/  CS2R R6, SRZ ;  /* 0x0000000000067805 */ /* 0x000fe4000001ff00 */
[----:B--2---:R-:W-:-:S05]  /*22c0*/  IMAD.WIDE R2, R49, R46, c[0x0][0x160] ;  /* 0x0000580031027625 */ /* 0x004fca00078e022e */
[----:B------:R1:W2:Y:S01]  /*22d0*/  @!P1 LDG.E.EF.128 R4, [R2.64] ;  /* 0x0000000402049981 */ /* 0x0002a2000c0e1d00 */
[----:B------:R-:W-:Y:S02]  /*22e0*/  IMAD.MOV.U32 R10, RZ, RZ, R22 ;  /* 0x000000ffff0a7224 */ /* 0x000fe400078e0016 */
[----:B------:R-:W-:-:S05]  /*22f0*/  IMAD.MOV.U32 R11, RZ, RZ, R51 ;  /* 0x000000ffff0b7224 */ /* 0x000fca00078e0033 */
[----:B------:R-:W3:Y:S01]  /*2300*/  LDG.E.EL.U16 R50, [R10.64+0x1800] ;  /* 0x001800040a327981 */ /* 0x000ee2000c2e1500 */
[----:B-1----:R-:W-:Y:S02]  /*2310*/  IMAD.MOV.U32 R2, RZ, RZ, R48 ;  /* 0x000000ffff027224 */ /* 0x002fe400078e0030 */
[----:B------:R-:W-:Y:S01]  /*2320*/  IMAD.MOV.U32 R3, RZ, RZ, R53 ;  /* 0x000000ffff037224 */ /* 0x000fe200078e0035 */
[----:B------:R-:W4:Y:S04]  /*2330*/  LDG.E.EL.U16 R22, [R10.64] ;  /* 0x000000040a167981 */ /* 0x000f28000c2e1500 */
[----:B------:R-:W5:Y:S04]  /*2340*/  LDG.E.EL R51, [R2.64+0x3000] ;  /* 0x0030000402337981 */ /* 0x000f68000c2e1900 */
[----:B------:R-:W3:Y:S04]  /*2350*/  LDG.E.EL R48, [R2.64] ;  /* 0x0000000402307981 */ /* 0x000ee8000c2e1900 */
[----:B------:R-:W-:Y:S01]  /*2360*/  BAR.SYNC.DEFER_BLOCKING 0x0 ;  /* 0x0000000000007b1d */ /* 0x000fe20000010000 */
[----:B------:R-:W-:-:S05]  /*2370*/  IADD3 R38, P6, R38, 0x200, RZ ;  /* 0x0000020026267810 */ /* 0x000fca0007fde0ff */
[----:B------:R-:W-:Y:S02]  /*2380*/  IMAD.X R30, RZ, RZ, R30, P6 ;  /* 0x000000ffff1e7224 */ /* 0x000fe400030e061e */
[C---:B--2---:R-:W-:Y:S01]  /*2390*/  IMAD.U32 R52, R4.reuse, 0x10000, RZ ;  /* 0x0001000004347824 */ /* 0x044fe200078e00ff */
[----:B------:R-:W-:Y:S01]  /*23a0*/  PRMT R4, R4, 0x7632, R4 ;  /* 0x0000763204047816 */ /* 0x000fe20000000004 */
[----:B------:R-:W-:Y:S02]  /*23b0*/  IMAD.U32 R54, R6, 0x10000, RZ ;  /* 0x0001000006367824 */ /* 0x000fe400078e00ff */
[----:B------:R-:W-:Y:S01]  /*23c0*/  FADD R53, -R19, R52 ;  /* 0x0000003413357221 */ /* 0x000fe20000000100 */
[C---:B------:R-:W-:Y:S01]  /*23d0*/  IMAD.U32 R52, R5.reuse, 0x10000, RZ ;  /* 0x0001000005347824 */ /* 0x040fe200078e00ff */
[----:B------:R-:W-:Y:S01]  /*23e0*/  PRMT R5, R5, 0x7632, R5 ;  /* 0x0000763205057816 */ /* 0x000fe20000000005 */
[----:B------:R-:W-:Y:S01]  /*23f0*/  IMAD.U32 R4, R4, 0x10000, RZ ;  /* 0x0001000004047824 */ /* 0x000fe200078e00ff */
[----:B0-----:R-:W-:Y:S01]  /*2400*/  FMUL R57, R36, R53 ;  /* 0x0000003524397220 */ /* 0x001fe20000400000 */
[----:B------:R-:W-:Y:S01]  /*2410*/  FADD R55, -R19, R52 ;  /* 0x0000003413377221 */ /* 0x000fe20000000100 */
[----:B------:R-:W-:Y:S01]  /*2420*/  IMAD.U32 R56, R7, 0x10000, RZ ;  /* 0x0001000007387824 */ /* 0x000fe200078e00ff */
[--C-:B------:R-:W-:Y:S01]  /*2430*/  FADD R53, -R19, R4.reuse ;  /* 0x0000000413357221 */ /* 0x100fe20000000100 */
[----:B------:R-:W-:Y:S01]  /*2440*/  PRMT R4, R6, 0x7632, R4 ;  /* 0x0000763206047816 */ /* 0x000fe20000000004 */
[----:B------:R-:W-:Y:S01]  /*2450*/  IMAD.U32 R52, R5, 0x10000, RZ ;  /* 0x0001000005347824 */ /* 0x000fe200078e00ff */
[----:B------:R-:W-:Y:S01]  /*2460*/  PRMT R6, R7, 0x7632, R6 ;  /* 0x0000763207067816 */ /* 0x000fe20000000006 */
[----:B------:R-:W-:Y:S01]  /*2470*/  FMUL R59, R36, R53 ;  /* 0x00000035243b7220 */ /* 0x000fe20000400000 */
[C---:B------:R-:W-:Y:S01]  /*2480*/  FADD R7, -R19.reuse, R54 ;  /* 0x0000003613077221 */ /* 0x040fe20000000100 */
[----:B------:R-:W-:Y:S01]  /*2490*/  IMAD.U32 R4, R4, 0x10000, RZ ;  /* 0x0001000004047824 */ /* 0x000fe200078e00ff */
[C---:B------:R-:W-:Y:S01]  /*24a0*/  FADD R5, -R19.reuse, R52 ;  /* 0x0000003413057221 */ /* 0x040fe20000000100 */
[----:B------:R-:W-:Y:S01]  /*24b0*/  IMAD.U32 R6, R6, 0x10000, RZ ;  /* 0x0001000006067824 */ /* 0x000fe200078e00ff */
[C---:B------:R-:W-:Y:S01]  /*24c0*/  FMUL R58, R36.reuse, R55 ;  /* 0x00000037243a7220 */ /* 0x040fe20000400000 */
[C---:B------:R-:W-:Y:S01]  /*24d0*/  FADD R53, -R19.reuse, R4 ;  /* 0x0000000413357221 */ /* 0x040fe20000000100 */
[----:B------:R0:W-:Y:S01]  /*24e0*/  STS [R20], R57 ;  /* 0x0000003914007388 */ /* 0x0001e20000000800 */
[----:B------:R-:W-:Y:S01]  /*24f0*/  FADD R55, -R19, R56 ;  /* 0x0000003813377221 */ /* 0x000fe20000000100 */
[C---:B------:R-:W-:Y:S01]  /*2500*/  FMUL R61, R36.reuse, R5 ;  /* 0x00000005243d7220 */ /* 0x040fe20000400000 */
[C---:B------:R-:W-:Y:S01]  /*2510*/  FMUL R53, R36.reuse, R53 ;  /* 0x0000003524357220 */ /* 0x040fe20000400000 */
[----:B------:R-:W-:Y:S01]  /*2520*/  STS [R18+0x20], R59 ;  /* 0x0000203b12007388 */ /* 0x000fe20000000800 */
[----:B------:R-:W-:Y:S01]  /*2530*/  FMUL R52, R36, R55 ;  /* 0x0000003724347220 */ /* 0x000fe20000400000 */
[----:B---3--:R-:W-:-:S02]  /*2540*/  IMAD.U32 R50, R50, 0x10000, RZ ;  /* 0x0001000032327824 */ /* 0x008fc400078e00ff */
[----:B------:R-:W-:Y:S01]  /*2550*/  STS [R17+0x40], R58 ;  /* 0x0000403a11007388 */ /* 0x000fe20000000800 */
[----:B0-----:R-:W-:Y:S01]  /*2560*/  FADD R57, -R19, R6 ;  /* 0x0000000613397221 */ /* 0x001fe20000000100 */
[C---:B------:R-:W-:Y:S02]  /*2570*/  FMUL R6, R36.reuse, R7 ;  /* 0x0000000724067220 */ /* 0x040fe40000400000 */
[----:B------:R-:W-:Y:S01]  /*2580*/  STS [R16+0x60], R61 ;  /* 0x0000603d10007388 */ /* 0x000fe20000000800 */
[----:B-----5:R-:W-:Y:S01]  /*2590*/  FADD R51, R51, R50 ;  /* 0x0000003233337221 */ /* 0x020fe20000000000 */
[----:B------:R-:W-:Y:S01]  /*25a0*/  FMUL R57, R36, R57 ;  /* 0x0000003924397220 */ /* 0x000fe20000400000 */
[----:B----4-:R-:W-:Y:S01]  /*25b0*/  IMAD.U32 R7, R22, 0x10000, RZ ;  /* 0x0001000016077824 */ /* 0x010fe200078e00ff */
[----:B------:R0:W-:Y:S01]  /*25c0*/  STS [R15+0x80], R6 ;  /* 0x000080060f007388 */ /* 0x0001e20000000800 */
[----:B------:R-:W-:-:S03]  /*25d0*/  IADD3 R22, P0, R10, 0x400, RZ ;  /* 0x000004000a167810 */ /* 0x000fc60007f1e0ff */
[----:B------:R-:W-:Y:S04]  /*25e0*/  STS [R14+0xa0], R53 ;  /* 0x0000a0350e007388 */ /* 0x000fe80000000800 */
[----:B------:R-:W-:Y:S01]  /*25f0*/  STS [R13+0xc0], R52 ;  /* 0x0000c0340d007388 */ /* 0x000fe20000000800 */
[----:B0-----:R-:W-:Y:S01]  /*2600*/  FADD R6, R48, R7 ;  /* 0x0000000730067221 */ /* 0x001fe20000000000 */
[----:B------:R-:W-:Y:S02]  /*2610*/  FADD R7, R51, 1 ;  /* 0x3f80000033077421 */ /* 0x000fe40000000000 */
[----:B------:R-:W-:Y:S01]  /*2620*/  STS [R12+0xe0], R57 ;  /* 0x0000e0390c007388 */ /* 0x000fe20000000800 */
[----:B------:R-:W-:-:S03]  /*2630*/  IMAD.X R51, RZ, RZ, R11, P0 ;  /* 0x000000ffff337224 */ /* 0x000fc600000e060b */
[----:B------:R-:W-:Y:S01]  /*2640*/  BAR.SYNC.DEFER_BLOCKING 0x0 ;  /* 0x0000000000007b1d */ /* 0x000fe20000010000 */
[----:B------:R-:W-:-:S05]  /*2650*/  FSETP.NAN.AND P0, PT, R37, R37, PT ;  /* 0x000000252500720b */ /* 0x000fca0003f08000 */
[----:B------:R-:W0:Y:S04]  /*2660*/  LDS R54, [R23+0x4] ;  /* 0x0000040017367984 */ /* 0x000e280000000800 */
[----:B------:R-:W1:Y:S04]  /*2670*/  LDS R5, [R23+0x8] ;  /* 0x0000080017057984 */ /* 0x000e680000000800 */
[----:B------:R-:W2:Y:S04]  /*2680*/  LDS R4, [R23+0xc] ;  /* 0x00000c0017047984 */ /* 0x000ea80000000800 */
[----:B------:R-:W3:Y:S04]  /*2690*/  LDS R50, [R23] ;  /* 0x0000000017327984 */ /* 0x000ee80000000800 */
[----:B------:R-:W-:Y:S04]  /*26a0*/  LDS R59, [R23+0x10] ;  /* 0x00001000173b7984 */ /* 0x000fe80000000800 */
[----:B------:R-:W4:Y:S04]  /*26b0*/  LDS R57, [R23+0x14] ;  /* 0x0000140017397984 */ /* 0x000f280000000800 */
[----:B------:R-:W5:Y:S04]  /*26c0*/  LDS R55, [R23+0x18] ;  /* 0x0000180017377984 */ /* 0x000f680000000800 */
[----:B------:R-:W5:Y:S01]  /*26d0*/  LDS R53, [R23+0x1c] ;  /* 0x00001c0017357984 */ /* 0x000f620000000800 */
[C-C-:B0-----:R-:W-:Y:S01]  /*26e0*/  FFMA R52, R7.reuse, R54, R6.reuse ;  /* 0x0000003607347223 */ /* 0x141fe20000000006 */
[----:B-1----:R-:W-:-:S02]  /*26f0*/  FFMA R5, R7, R5, R6 ;  /* 0x0000000507057223 */ /* 0x002fc40000000006 */
[----:B------:R-:W-:Y:S02]  /*2700*/  BAR.SYNC.DEFER_BLOCKING 0x0 ;  /* 0x0000000000007b1d */ /* 0x000fe40000010000 */
[----:B------:R-:W-:Y:S01]  /*2710*/  FSETP.GEU.AND P4, PT, R37, R52, PT ;  /* 0x000000342500720b */ /* 0x000fe20003f8e000 */
[--C-:B--2---:R-:W-:Y:S01]  /*2720*/  FFMA R61, R7, R4, R6.reuse ;  /* 0x00000004073d7223 */ /* 0x104fe20000000006 */
[----:B------:R-:W-:Y:S02]  /*2730*/  FSETP.GEU.AND P5, PT, R35, R5, PT ;  /* 0x000000052300720b */ /* 0x000fe40003fae000 */
[----:B------:R-:W-:Y:S01]  /*2740*/  FSEL R10, R37, R52, !P4 ;  /* 0x00000034250a7208 */ /* 0x000fe20006000000 */
[----:B---3--:R-:W-:Y:S01]  /*2750*/  FFMA R48, R7, R50, R6 ;  /* 0x0000003207307223 */ /* 0x008fe20000000006 */
[----:B------:R-:W-:Y:S02]  /*2760*/  FSETP.GT.AND P4, PT, R43, R52, PT ;  /* 0x000000342b00720b */ /* 0x000fe40003f84000 */
[----:B------:R-:W-:-:S02]  /*2770*/  @!P3 FSEL R37, R37, R10, P0 ;  /* 0x0000000a2525b208 */ /* 0x000fc40000000000 */
[C---:B------:R-:W-:Y:S02]  /*2780*/  FSEL R10, R43.reuse, R52, P4 ;  /* 0x000000342b0a7208 */ /* 0x040fe40002000000 */
[----:B------:R-:W-:Y:S02]  /*2790*/  FSETP.NAN.AND P4, PT, R43, R43, PT ;  /* 0x0000002b2b00720b */ /* 0x000fe40003f88000 */
[----:B------:R-:W-:Y:S02]  /*27a0*/  FSETP.NAN.AND P0, PT, R35, R35, PT ;  /* 0x000000232300720b */ /* 0x000fe40003f08000 */
[----:B------:R-:W-:Y:S01]  /*27b0*/  @!P3 FSEL R43, R43, R10, P4 ;  /* 0x0000000a2b2bb208 */ /* 0x000fe20002000000 */
[C-C-:B----4-:R-:W-:Y:S01]  /*27c0*/  FFMA R10, R7.reuse, R57, R6.reuse ;  /* 0x00000039070a7223 */ /* 0x150fe20000000006 */
[C---:B------:R-:W-:Y:S01]  /*27d0*/  FSETP.GT.AND P4, PT, R24.reuse, R5, PT ;  /* 0x000000051800720b */ /* 0x040fe20003f84000 */
[--C-:B-----5:R-:W-:Y:S01]  /*27e0*/  FFMA R55, R7, R55, R6.reuse ;  /* 0x0000003707377223 */ /* 0x120fe20000000006 */
[----:B------:R-:W-:Y:S01]  /*27f0*/  FSEL R4, R35, R5, !P5 ;  /* 0x0000000523047208 */ /* 0x000fe20006800000 */
[----:B------:R-:W-:Y:S01]  /*2800*/  FFMA R50, R7, R53, R6 ;  /* 0x0000003507327223 */ /* 0x000fe20000000006 */
[----:B------:R-:W-:-:S02]  /*2810*/  FSEL R11, R24, R5, P4 ;  /* 0x00000005180b7208 */ /* 0x000fc40002000000 */
[----:B------:R-:W-:Y:S02]  /*2820*/  FSETP.NAN.AND P4, PT, R24, R24, PT ;  /* 0x000000181800720b */ /* 0x000fe40003f88000 */
[----:B------:R-:W-:Y:S02]  /*2830*/  FSETP.GEU.AND P5, PT, R34, R61, PT ;  /* 0x0000003d2200720b */ /* 0x000fe40003fae000 */
[----:B------:R-:W-:Y:S02]  /*2840*/  @!P3 FSEL R35, R35, R4, P0 ;  /* 0x000000042323b208 */ /* 0x000fe40000000000 */
[----:B------:R-:W-:Y:S01]  /*2850*/  @!P3 FSEL R24, R24, R11, P4 ;  /* 0x0000000b1818b208 */ /* 0x000fe20002000000 */
[----:B------:R-:W-:Y:S01]  /*2860*/  FFMA R11, R7, R59, R6 ;  /* 0x0000003b070b7223 */ /* 0x000fe20000000006 */
[C---:B------:R-:W-:Y:S02]  /*2870*/  FSETP.NAN.AND P0, PT, R34.reuse, R34, PT ;  /* 0x000000222200720b */ /* 0x040fe40003f08000 */
[----:B------:R-:W-:-:S02]  /*2880*/  FSEL R4, R34, R61, !P5 ;  /* 0x0000003d22047208 */ /* 0x000fc40006800000 */
[----:B------:R-:W-:Y:S02]  /*2890*/  F2FP.BF16.PACK_AB R5, R61, R5 ;  /* 0x000000053d05723e */ /* 0x000fe400000010ff */
[----:B------:R-:W-:Y:S02]  /*28a0*/  @!P3 FSEL R34, R34, R4, P0 ;  /* 0x000000042222b208 */ /* 0x000fe40000000000 */
[C---:B------:R-:W-:Y:S02]  /*28b0*/  PRMT R7, R5.reuse, 0x7610, R7 ;  /* 0x0000761005077816 */ /* 0x040fe40000000007 */
[----:B------:R-:W-:Y:S02]  /*28c0*/  PRMT R53, R5, 0x7632, R53 ;  /* 0x0000763205357816 */ /* 0x000fe40000000035 */
[----:B------:R-:W-:Y:S01]  /*28d0*/  F2FP.BF16.PACK_AB R52, R52, R48 ;  /* 0x000000303434723e */ /* 0x000fe200000010ff */
[----:B------:R-:W-:Y:S01]  /*28e0*/  STS.U16 [R47+0x820], R7 ;  /* 0x000820072f007388 */ /* 0x000fe20000000400 */
[----:B------:R-:W-:-:S02]  /*28f0*/  F2FP.BF16.PACK_AB R4, R10, R11 ;  /* 0x0000000b0a04723e */ /* 0x000fc400000010ff */
[----:B------:R-:W-:Y:S01]  /*2900*/  F2FP.BF16.PACK_AB R5, R50, R55 ;  /* 0x000000373205723e */ /* 0x000fe200000010ff */
[----:B------:R0:W-:Y:S01]  /*2910*/  STS.U16 [R47], R52 ;  /* 0x000000342f007388 */ /* 0x0001e20000000400 */
[----:B------:R-:W-:Y:S02]  /*2920*/  PRMT R6, R52, 0x7632, R6 ;  /* 0x0000763234067816 */ /* 0x000fe40000000006 */
[----:B------:R-:W-:Y:S01]  /*2930*/  PRMT R54, R4, 0x7632, R54 ;  /* 0x0000763204367816 */ /* 0x000fe20000000036 */
[----:B------:R1:W-:Y:S01]  /*2940*/  STS.U16 [R47+0xc30], R53 ;  /* 0x000c30352f007388 */ /* 0x0003e20000000400 */
[C---:B------:R-:W-:Y:S02]  /*2950*/  PRMT R56, R5.reuse, 0x7610, R56 ;  /* 0x0000761005387816 */ /* 0x040fe40000000038 */
[----:B------:R-:W-:Y:S01]  /*2960*/  PRMT R57, R5, 0x7632, R57 ;  /* 0x0000763205397816 */ /* 0x000fe20000000039 */
[----:B------:R-:W-:Y:S01]  /*2970*/  STS.U16 [R47+0x410], R6 ;  /* 0x000410062f007388 */ /* 0x000fe20000000400 */
[----:B------:R-:W-:-:S02]  /*2980*/  FSETP.GT.AND P4, PT, R40, R61, PT ;  /* 0x0000003d2800720b */ /* 0x000fc40003f84000 */
[C---:B------:R-:W-:Y:S01]  /*2990*/  FSETP.GEU.AND P5, PT, R33.reuse, R11, PT ;  /* 0x0000000b2100720b */ /* 0x040fe20003fae000 */
[----:B------:R-:W-:Y:S01]  /*29a0*/  STS.U16 [R47+0x1040], R4 ;  /* 0x001040042f007388 */ /* 0x000fe20000000400 */
[C---:B------:R-:W-:Y:S02]  /*29b0*/  FSEL R61, R40.reuse, R61, P4 ;  /* 0x0000003d283d7208 */ /* 0x040fe40002000000 */
[C---:B------:R-:W-:Y:S01]  /*29c0*/  FSETP.NAN.AND P4, PT, R40.reuse, R40, PT ;  /* 0x000000282800720b */ /* 0x040fe20003f88000 */
[----:B------:R-:W-:Y:S01]  /*29d0*/  STS.U16 [R47+0x1450], R54 ;  /* 0x001450362f007388 */ /* 0x000fe20000000400 */
[C---:B------:R-:W-:Y:S02]  /*29e0*/  FSETP.NAN.AND P0, PT, R33.reuse, R33, PT ;  /* 0x000000212100720b */ /* 0x040fe40003f08000 */
[----:B0-----:R-:W-:Y:S01]  /*29f0*/  FSEL R52, R33, R11, !P5 ;  /* 0x0000000b21347208 */ /* 0x001fe20006800000 */
[----:B------:R-:W-:Y:S01]  /*2a00*/  STS.U16 [R47+0x1860], R56 ;  /* 0x001860382f007388 */ /* 0x000fe20000000400 */
[----:B------:R-:W-:-:S02]  /*2a10*/  @!P3 FSEL R40, R40, R61, P4 ;  /* 0x0000003d2828b208 */ /* 0x000fc40002000000 */
[----:B------:R-:W-:Y:S01]  /*2a20*/  FSETP.GT.AND P4, PT, R44, R11, PT ;  /* 0x0000000b2c00720b */ /* 0x000fe20003f84000 */
[----:B------:R-:W-:Y:S01]  /*2a30*/  STS.U16 [R47+0x1c70], R57 ;  /* 0x001c70392f007388 */ /* 0x000fe20000000400 */
[----:B------:R-:W-:-:S03]  /*2a40*/  @!P3 FSEL R33, R33, R52, P0 ;  /* 0x000000342121b208 */ /* 0x000fc60000000000 */
[----:B------:R-:W-:Y:S01]  /*2a50*/  BAR.SYNC.DEFER_BLOCKING 0x0 ;  /* 0x0000000000007b1d */ /* 0x000fe20000010000 */
[-C--:B------:R-:W-:Y:S02]  /*2a60*/  FSETP.GEU.AND P5, PT, R45, R10.reuse, PT ;  /* 0x0000000a2d00720b */ /* 0x080fe40003fae000 */
[----:B------:R-:W-:Y:S02]  /*2a70*/  FSETP.GT.AND P0, PT, R39, R10, PT ;  /* 0x0000000a2700720b */ /* 0x000fe40003f04000 */
[C---:B------:R-:W-:Y:S02]  /*2a80*/  FSEL R11, R44.reuse, R11, P4 ;  /* 0x0000000b2c0b7208 */ /* 0x040fe40002000000 */
[----:B------:R-:W-:Y:S02]  /*2a90*/  FSETP.NAN.AND P4, PT, R44, R44, PT ;  /* 0x0000002c2c00720b */ /* 0x000fe40003f88000 */
[-C--:B------:R-:W-:Y:S02]  /*2aa0*/  FSEL R52, R45, R10.reuse, !P5 ;  /* 0x0000000a2d347208 */ /* 0x080fe40006800000 */
[----:B------:R-:W-:-:S02]  /*2ab0*/  FSEL R10, R39, R10, P0 ;  /* 0x0000000a270a7208 */ /* 0x000fc40000000000 */
[----:B------:R-:W-:Y:S02]  /*2ac0*/  FSETP.NAN.AND P0, PT, R39, R39, PT ;  /* 0x000000272700720b */ /* 0x000fe40003f08000 */
[----:B------:R-:W-:Y:S02]  /*2ad0*/  @!P3 FSEL R44, R44, R11, P4 ;  /* 0x0000000b2c2cb208 */ /* 0x000fe40002000000 */
[----:B------:R-:W-:Y:S02]  /*2ae0*/  FSETP.GEU.AND P4, PT, R31, R55, PT ;  /* 0x000000371f00720b */ /* 0x000fe40003f8e000 */
[----:B------:R-:W-:Y:S02]  /*2af0*/  FSETP.NAN.AND P5, PT, R45, R45, PT ;  /* 0x0000002d2d00720b */ /* 0x000fe40003fa8000 */
[----:B------:R-:W-:Y:S02]  /*2b00*/  @!P3 FSEL R39, R39, R10, P0 ;  /* 0x0000000a2727b208 */ /* 0x000fe40000000000 */
[C---:B------:R-:W-:Y:S01]  /*2b10*/  FSETP.NAN.AND P0, PT, R31.reuse, R31, PT ;  /* 0x0000001f1f00720b */ /* 0x040fe20003f08000 */
[----:B------:R-:W0:Y:S01]  /*2b20*/  LDS.128 R4, [R21] ;  /* 0x0000000015047984 */ /* 0x000e220000000c00 */
[----:B------:R-:W-:-:S02]  /*2b30*/  FSEL R10, R31, R55, !P4 ;  /* 0x000000371f0a7208 */ /* 0x000fc40006000000 */
[----:B------:R-:W-:Y:S02]  /*2b40*/  @!P3 FSEL R45, R45, R52, P5 ;  /* 0x000000342d2db208 */ /* 0x000fe40002800000 */
[----:B------:R-:W-:Y:S01]  /*2b50*/  @!P3 FSEL R31, R31, R10, P0 ;  /* 0x0000000a1f1fb208 */ /* 0x000fe20000000000 */
[----:B------:R-:W-:Y:S01]  /*2b60*/  IMAD.WIDE R10, R49, R46, c[0x0][0x178] ;  /* 0x00005e00310a7625 */ /* 0x000fe200078e022e */
[CC--:B------:R-:W-:Y:S02]  /*2b70*/  FSETP.GT.AND P5, PT, R28.reuse, R50.reuse, PT ;  /* 0x000000321c00720b */ /* 0x0c0fe40003fa4000 */
[-C--:B------:R-:W-:Y:S02]  /*2b80*/  FSETP.GEU.AND P0, PT, R29, R50.reuse, PT ;  /* 0x000000321d00720b */ /* 0x080fe40003f0e000 */
[----:B-1----:R-:W-:Y:S02]  /*2b90*/  FSEL R53, R28, R50, P5 ;  /* 0x000000321c357208 */ /* 0x002fe40002800000 */
[----:B------:R-:W-:-:S02]  /*2ba0*/  FSETP.GT.AND P4, PT, R32, R55, PT ;  /* 0x000000372000720b */ /* 0x000fc40003f84000 */
[C---:B------:R-:W-:Y:S02]  /*2bb0*/  FSEL R50, R29.reuse, R50, !P0 ;  /* 0x000000321d327208 */ /* 0x040fe40004000000 */
[----:B------:R-:W-:Y:S02]  /*2bc0*/  FSETP.NAN.AND P0, PT, R28, R28, PT ;  /* 0x0000001c1c00720b */ /* 0x000fe40003f08000 */
[----:B------:R-:W-:Y:S02]  /*2bd0*/  FSEL R55, R32, R55, P4 ;  /* 0x0000003720377208 */ /* 0x000fe40002000000 */
[----:B------:R-:W-:Y:S02]  /*2be0*/  FSETP.NAN.AND P4, PT, R29, R29, PT ;  /* 0x0000001d1d00720b */ /* 0x000fe40003f88000 */
[----:B------:R-:W-:Y:S02]  /*2bf0*/  @!P3 FSEL R28, R28, R53, P0 ;  /* 0x000000351c1cb208 */ /* 0x000fe40000000000 */
[----:B------:R-:W-:-:S02]  /*2c00*/  FSETP.GEU.AND P0, PT, R41, R48, PT ;  /* 0x000000302900720b */ /* 0x000fc40003f0e000 */
[----:B------:R-:W-:Y:S02]  /*2c10*/  @!P3 FSEL R29, R29, R50, P4 ;  /* 0x000000321d1db208 */ /* 0x000fe40002000000 */
[-C--:B------:R-:W-:Y:S02]  /*2c20*/  FSEL R50, R41, R48.reuse, !P0 ;  /* 0x0000003029327208 */ /* 0x080fe40004000000 */
[----:B------:R-:W-:Y:S02]  /*2c30*/  ISETP.GE.U32.AND P0, PT, R38, 0xa00, PT ;  /* 0x00000a002600780c */ /* 0x000fe40003f06070 */
[----:B------:R-:W-:Y:S02]  /*2c40*/  FSETP.GT.AND P4, PT, R42, R48, PT ;  /* 0x000000302a00720b */ /* 0x000fe40003f84000 */
[----:B------:R-:W-:Y:S02]  /*2c50*/  ISETP.GE.U32.AND.EX P0, PT, R30, RZ, PT, P0 ;  /* 0x000000ff1e00720c */ /* 0x000fe40003f06100 */
[----:B------:R-:W-:-:S02]  /*2c60*/  FSETP.NAN.AND P5, PT, R32, R32, PT ;  /* 0x000000202000720b */ /* 0x000fc40003fa8000 */
[----:B------:R-:W-:Y:S01]  /*2c70*/  FSEL R49, R42, R48, P4 ;  /* 0x000000302a317208 */ /* 0x000fe20002000000 */
[----:B0-----:R0:W-:Y:S01]  /*2c80*/  @!P1 STG.E.128 [R10.64], R4 ;  /* 0x000000040a009986 */ /* 0x0011e2000c101d04 */
[----:B------:R-:W-:Y:S02]  /*2c90*/  @!P3 FSEL R32, R32, R55, P5 ;  /* 0x000000372020b208 */ /* 0x000fe40002800000 */
[----:B------:R-:W-:Y:S02]  /*2ca0*/  IADD3 R48, P6, R2, 0x800, RZ ;  /* 0x0000080002307810 */ /* 0x000fe40007fde0ff */
[C---:B------:R-:W-:Y:S02]  /*2cb0*/  FSETP.NAN.AND P5, PT, R41.reuse, R41, PT ;  /* 0x000000292900720b */ /* 0x040fe40003fa8000 */
[----:B------:R-:W-:Y:S01]  /*2cc0*/  FSETP.NAN.AND P4, PT, R42, R42, PT ;  /* 0x0000002a2a00720b */ /* 0x000fe20003f88000 */
[----:B------:R-:W-:Y:S01]  /*2cd0*/  IMAD.X R53, RZ, RZ, R3, P6 ;  /* 0x000000ffff357224 */ /* 0x000fe200030e0603 */
[----:B------:R-:W-:-:S02]  /*2ce0*/  @!P3 FSEL R41, R41, R50, P5 ;  /* 0x000000322929b208 */ /* 0x000fc40002800000 */
[----:B------:R-:W-:Y:S01]  /*2cf0*/  @!P3 FSEL R42, R42, R49, P4 ;  /* 0x000000312a2ab208 */ /* 0x000fe20002000000 */
[----:B------:R-:W-:Y:S05]  /*2d00*/  @!P0 BRA `(.L_x_1) ;  /* 0xfffff57000008947 */ /* 0x000fea000383ffff */
[----:B------:R-:W1:Y:S01]  /*2d10*/  SHFL.BFLY PT, R2, R41, 0x10, 0x1f ;  /* 0x0e001f0029027f89 */ /* 0x000e6200000e0000 */
[----:B------:R-:W-:Y:S02]  /*2d20*/  FSETP.NAN.AND P0, PT, R41, R41, PT ;  /* 0x000000292900720b */ /* 0x000fe40003f08000 */
[----:B------:R-:W-:Y:S01]  /*2d30*/  FSETP.NAN.AND P4, PT, R37, R37, PT ;  /* 0x000000252500720b */ /* 0x000fe20003f88000 */
[----:B0-----:R-:W0:Y:S04]  /*2d40*/  SHFL.BFLY PT, R6, R37, 0x10, 0x1f ;  /* 0x0e001f0025067f89 */ /* 0x001e2800000e0000 */
[----:B------:R-:W2:Y:S04]  /*2d50*/  SHFL.BFLY PT, R10, R35, 0x10, 0x1f ;  /* 0x0e001f00230a7f89 */ /* 0x000ea800000e0000 */
[----:B------:R-:W3:Y:S04]  /*2d60*/  SHFL.BFLY PT, R7, R34, 0x10, 0x1f ;  /* 0x0e001f0022077f89 */ /* 0x000ee800000e0000 */
[----:B------:R-:W4:Y:S04]  /*2d70*/  SHFL.BFLY PT, R12, R33, 0x10, 0x1f ;  /* 0x0e001f00210c7f89 */ /* 0x000f2800000e0000 */
[----:B------:R-:W5:Y:S01]  /*2d80*/  SHFL.BFLY PT, R14, R45, 0x10, 0x1f ;  /* 0x0e001f002d0e7f89 */ /* 0x000f6200000e0000 */
[----:B-1----:R-:W-:-:S03]  /*2d90*/  FSETP.GEU.AND P3, PT, R41, R2, PT ;  /* 0x000000022900720b */ /* 0x002fc60003f6e000 */
[----:B------:R-:W1:Y:S01]  /*2da0*/  SHFL.BFLY PT, R16, R31, 0x10, 0x1f ;  /* 0x0e001f001f107f89 */ /* 0x000e6200000e0000 */
[----:B------:R-:W-:-:S03]  /*2db0*/  FSEL R2, R41, R2, !P3 ;  /* 0x0000000229027208 */ /* 0x000fc60005800000 */
[----:B------:R-:W1:Y:S04]  /*2dc0*/  SHFL.BFLY PT, R18, R29, 0x10, 0x1f ;  /* 0x0e001f001d127f89 */ /* 0x000e6800000e0000 */
[----:B------:R-:W-:Y:S01]  /*2dd0*/  BAR.SYNC.DEFER_BLOCKING 0x0 ;  /* 0x0000000000007b1d */ /* 0x000fe20000010000 */
[----:B------:R-:W-:Y:S02]  /*2de0*/  FSEL R2, R41, R2, P0 ;  /* 0x0000000229027208 */ /* 0x000fe40000000000 */
[----:B0-----:R-:W-:Y:S02]  /*2df0*/  FSETP.GEU.AND P6, PT, R37, R6, PT ;  /* 0x000000062500720b */ /* 0x001fe40003fce000 */
[C---:B--2---:R-:W-:Y:S01]  /*2e00*/  FSETP.GEU.AND P5, PT, R35.reuse, R10, PT ;  /* 0x0000000a2300720b */ /* 0x044fe20003fae000 */
[----:B------:R-:W0:Y:S01]  /*2e10*/  SHFL.BFLY PT, R5, R2, 0x8, 0x1f ;  /* 0x0d001f0002057f89 */ /* 0x000e2200000e0000 */
[----:B------:R-:W-:-:S02]  /*2e20*/  FSETP.NAN.AND P3, PT, R35, R35, PT ;  /* 0x000000232300720b */ /* 0x000fc40003f68000 */
[----:B------:R-:W-:Y:S01]  /*2e30*/  FSEL R6, R37, R6, !P6 ;  /* 0x0000000625067208 */ /* 0x000fe20007000000 */
[----:B------:R-:W-:Y:S01]  /*2e40*/  SHFL.BFLY PT, R15, R44, 0x10, 0x1f ;  /* 0x0e001f002c0f7f89 */ /* 0x000fe200000e0000 */
[----:B------:R-:W-:Y:S02]  /*2e50*/  FSEL R10, R35, R10, !P5 ;  /* 0x0000000a230a7208 */ /* 0x000fe40006800000 */
[----:B------:R-:W-:Y:S01]  /*2e60*/  FSEL R37, R37, R6, P4 ;  /* 0x0000000625257208 */ /* 0x000fe20002000000 */
[----:B------:R-:W-:Y:S01]  /*2e70*/  SHFL.BFLY PT, R17, R32, 0x10, 0x1f ;  /* 0x0e001f0020117f89 */ /* 0x000fe200000e0000 */
[----:B------:R-:W-:Y:S02]  /*2e80*/  FSEL R35, R35, R10, P3 ;  /* 0x0000000a23237208 */ /* 0x000fe40001800000 */
[----:B---3--:R-:W-:Y:S01]  /*2e90*/  FSETP.GEU.AND P6, PT, R34, R7, PT ;  /* 0x000000072200720b */ /* 0x008fe20003fce000 */
[----:B------:R-:W2:Y:S01]  /*2ea0*/  SHFL.BFLY PT, R6, R37, 0x8, 0x1f ;  /* 0x0d001f0025067f89 */ /* 0x000ea200000e0000 */
[----:B----4-:R-:W-:-:S02]  /*2eb0*/  FSETP.GEU.AND P4, PT, R33, R12, PT ;  /* 0x0000000c2100720b */ /* 0x010fc40003f8e000 */
[C---:B------:R-:W-:Y:S01]  /*2ec0*/  FSETP.NAN.AND P0, PT, R34.reuse, R34, PT ;  /* 0x000000222200720b */ /* 0x040fe20003f08000 */
[----:B------:R-:W3:Y:S01]  /*2ed0*/  SHFL.BFLY PT, R10, R35, 0x8, 0x1f ;  /* 0x0d001f00230a7f89 */ /* 0x000ee200000e0000 */
[C---:B------:R-:W-:Y:S02]  /*2ee0*/  FSEL R7, R34.reuse, R7, !P6 ;  /* 0x0000000722077208 */ /* 0x040fe40007000000 */
[C---:B------:R-:W-:Y:S01]  /*2ef0*/  FSETP.NAN.AND P3, PT, R33.reuse, R33, PT ;  /* 0x000000212100720b */ /* 0x040fe20003f68000 */
[----:B------:R-:W-:Y:S01]  /*2f00*/  SHFL.BFLY PT, R19, R28, 0x10, 0x1f ;  /* 0x0e001f001c137f89 */ /* 0x000fe200000e0000 */
[----:B------:R-:W-:Y:S02]  /*2f10*/  FSEL R12, R33, R12, !P4 ;  /* 0x0000000c210c7208 */ /* 0x000fe40006000000 */
[----:B-----5:R-:W-:Y:S02]  /*2f20*/  FSETP.GEU.AND P5, PT, R45, R14, PT ;  /* 0x0000000e2d00720b */ /* 0x020fe40003fae000 */
[----:B------:R-:W-:-:S02]  /*2f30*/  FSEL R34, R34, R7, P0 ;  /* 0x0000000722227208 */ /* 0x000fc40000000000 */
[----:B------:R-:W-:Y:S02]  /*2f40*/  FSEL R33, R33, R12, P3 ;  /* 0x0000000c21217208 */ /* 0x000fe40001800000 */
[C---:B------:R-:W-:Y:S01]  /*2f50*/  FSETP.NAN.AND P0, PT, R45.reuse, R45, PT ;  /* 0x0000002d2d00720b */ /* 0x040fe20003f08000 */
[----:B------:R-:W4:Y:S01]  /*2f60*/  SHFL.BFLY PT, R7, R34, 0x8, 0x1f ;  /* 0x0d001f0022077f89 */ /* 0x000f2200000e0000 */
[----:B------:R-:W-:Y:S02]  /*2f70*/  FSEL R14, R45, R14, !P5 ;  /* 0x0000000e2d0e7208 */ /* 0x000fe40006800000 */
[----:B-1----:R-:W-:Y:S01]  /*2f80*/  FSETP.GEU.AND P5, PT, R31, R16, PT ;  /* 0x000000101f00720b */ /* 0x002fe20003fae000 */
[----:B------:R-:W-:Y:S01]  /*2f90*/  SHFL.BFLY PT, R12, R33, 0x8, 0x1f ;  /* 0x0d001f00210c7f89 */ /* 0x000fe200000e0000 */
[----:B------:R-:W-:Y:S02]  /*2fa0*/  FSEL R45, R45, R14, P0 ;  /* 0x0000000e2d2d7208 */ /* 0x000fe40000000000 */
[----:B------:R-:W-:-:S02]  /*2fb0*/  FSETP.GEU.AND P6, PT, R29, R18, PT ;  /* 0x000000121d00720b */ /* 0x000fc40003fce000 */
[----:B0-----:R-:W-:Y:S01]  /*2fc0*/  FSETP.GEU.AND P0, PT, R2, R5, PT ;  /* 0x000000050200720b */ /* 0x001fe20003f0e000 */
[----:B------:R-:W0:Y:S01]  /*2fd0*/  SHFL.BFLY PT, R14, R45, 0x8, 0x1f ;  /* 0x0d001f002d0e7f89 */ /* 0x000e2200000e0000 */
[----:B------:R-:W-:Y:S02]  /*2fe0*/  FSETP.NAN.AND P4, PT, R31, R31, PT ;  /* 0x0000001f1f00720b */ /* 0x000fe40003f88000 */
[----:B------:R-:W-:Y:S02]  /*2ff0*/  FSETP.NAN.AND P3, PT, R29, R29, PT ;  /* 0x0000001d1d00720b */ /* 0x000fe40003f68000 */
[----:B------:R-:W-:Y:S02]  /*3000*/  FSEL R16, R31, R16, !P5 ;  /* 0x000000101f107208 */ /* 0x000fe40006800000 */
[----:B------:R-:W-:Y:S02]  /*3010*/  FSEL R18, R29, R18, !P6 ;  /* 0x000000121d127208 */ /* 0x000fe40007000000 */
[----:B------:R-:W-:-:S02]  /*3020*/  FSEL R31, R31, R16, P4 ;  /* 0x000000101f1f7208 */ /* 0x000fc40002000000 */
[----:B------:R-:W-:Y:S02]  /*3030*/  FSEL R29, R29, R18, P3 ;  /* 0x000000121d1d7208 */ /* 0x000fe40001800000 */
[----:B--2---:R-:W-:Y:S01]  /*3040*/  FSETP.GEU.AND P3, PT, R37, R6, PT ;  /* 0x000000062500720b */ /* 0x004fe20003f6e000 */
[----:B------:R-:W1:Y:S01]  /*3050*/  SHFL.BFLY PT, R16, R31, 0x8, 0x1f ;  /* 0x0d001f001f107f89 */ /* 0x000e6200000e0000 */
[C---:B------:R-:W-:Y:S02]  /*3060*/  FSETP.NAN.AND P5, PT, R2.reuse, R2, PT ;  /* 0x000000020200720b */ /* 0x040fe40003fa8000 */
[----:B---3--:R-:W-:Y:S01]  /*3070*/  FSETP.GEU.AND P4, PT, R35, R10, PT ;  /* 0x0000000a2300720b */ /* 0x008fe20003f8e000 */
[----:B------:R-:W2:Y:S01]  /*3080*/  SHFL.BFLY PT, R18, R29, 0x8, 0x1f ;  /* 0x0d001f001d127f89 */ /* 0x000ea200000e0000 */
[----:B------:R-:W-:Y:S02]  /*3090*/  @P0 FSEL R2, R2, R5, P5 ;  /* 0x0000000502020208 */ /* 0x000fe40002800000 */
[----:B------:R-:W-:-:S02]  /*30a0*/  FSETP.NAN.AND P0, PT, R37, R37, PT ;  /* 0x000000252500720b */ /* 0x000fc40003f08000 */
[----:B------:R-:W-:Y:S01]  /*30b0*/  FSETP.NAN.AND P6, PT, R35, R35, PT ;  /* 0x000000232300720b */ /* 0x000fe20003fc8000 */
[----:B------:R-:W3:Y:S01]  /*30c0*/  SHFL.BFLY PT, R5, R2, 0x4, 0x1f ;  /* 0x0c801f0002057f89 */ /* 0x000ee200000e0000 */
[----:B----4-:R-:W-:Y:S02]  /*30d0*/  FSETP.GEU.AND P5, PT, R34, R7, PT ;  /* 0x000000072200720b */ /* 0x010fe40003fae000 */
[----:B------:R-:W-:Y:S02]  /*30e0*/  @P3 FSEL R37, R37, R6, P0 ;  /* 0x0000000625253208 */ /* 0x000fe40000000000 */
[----:B0-----:R-:W-:Y:S02]  /*30f0*/  FSETP.GEU.AND P0, PT, R45, R14, PT ;  /* 0x0000000e2d00720b */ /* 0x001fe40003f0e000 */
[----:B------:R-:W-:Y:S01]  /*3100*/  @P4 FSEL R35, R35, R10, P6 ;  /* 0x0000000a23234208 */ /* 0x000fe20003000000 */
[----:B------:R-:W0:Y:S01]  /*3110*/  SHFL.BFLY PT, R6, R37, 0x4, 0x1f ;  /* 0x0c801f0025067f89 */ /* 0x000e2200000e0000 */
[----:B------:R-:W-:-:S02]  /*3120*/  FSETP.GEU.AND P4, PT, R33, R12, PT ;  /* 0x0000000c2100720b */ /* 0x000fc40003f8e000 */
[C---:B------:R-:W-:Y:S01]  /*3130*/  FSETP.NAN.AND P3, PT, R34.reuse, R34, PT ;  /* 0x000000222200720b */ /* 0x040fe20003f68000 */
[----:B------:R-:W4:Y:S01]  /*3140*/  SHFL.BFLY PT, R10, R35, 0x4, 0x1f ;  /* 0x0c801f00230a7f89 */ /* 0x000f2200000e0000 */
[----:B------:R-:W-:Y:S02]  /*3150*/  FSETP.NAN.AND P6, PT, R33, R33, PT ;  /* 0x000000212100720b */ /* 0x000fe40003fc8000 */
[----:B------:R-:W-:Y:S02]  /*3160*/  @P5 FSEL R34, R34, R7, P3 ;  /* 0x0000000722225208 */ /* 0x000fe40001800000 */
[----:B------:R-:W-:Y:S02]  /*3170*/  FSETP.NAN.AND P5, PT, R45, R45, PT ;  /* 0x0000002d2d00720b */ /* 0x000fe40003fa8000 */
[----:B-1----:R-:W-:Y:S01]  /*3180*/  FSETP.GEU.AND P3, PT, R31, R16, PT ;  /* 0x000000101f00720b */ /* 0x002fe20003f6e000 */
[----:B------:R-:W1:Y:S01]  /*3190*/  SHFL.BFLY PT, R7, R34, 0x4, 0x1f ;  /* 0x0c801f0022077f89 */ /* 0x000e6200000e0000 */
[----:B------:R-:W-:-:S02]  /*31a0*/  @P0 FSEL R45, R45, R14, P5 ;  /* 0x0000000e2d2d0208 */ /* 0x000fc40002800000 */
[----:B------:R-:W-:Y:S02]  /*31b0*/  @P4 FSEL R33, R33, R12, P6 ;  /* 0x0000000c21214208 */ /* 0x000fe40003000000 */
[----:B--2---:R-:W-:Y:S01]  /*31c0*/  FSETP.GEU.AND P4, PT, R29, R18, PT ;  /* 0x000000121d00720b */ /* 0x004fe20003f8e000 */
[----:B------:R-:W-:Y:S01]  /*31d0*/  SHFL.BFLY PT, R14, R45, 0x4, 0x1f ;  /* 0x0c801f002d0e7f89 */ /* 0x000fe200000e0000 */
[----:B---3--:R-:W-:Y:S02]  /*31e0*/  FSETP.GEU.AND P0, PT, R2, R5, PT ;  /* 0x000000050200720b */ /* 0x008fe40003f0e000 */
[----:B------:R-:W-:Y:S01]  /*31f0*/  FSETP.NAN.AND P6, PT, R31, R31, PT ;  /* 0x0000001f1f00720b */ /* 0x000fe20003fc8000 */
[----:B------:R-:W2:Y:S01]  /*3200*/  SHFL.BFLY PT, R12, R33, 0x4, 0x1f ;  /* 0x0c801f00210c7f89 */ /* 0x000ea200000e0000 */
[----:B------:R-:W-:Y:S02]  /*3210*/  FSETP.NAN.AND P5, PT, R29, R29, PT ;  /* 0x0000001d1d00720b */ /* 0x000fe40003fa8000 */
[----:B------:R-:W-:-:S02]  /*3220*/  @P3 FSEL R31, R31, R16, P6 ;  /* 0x000000101f1f3208 */ /* 0x000fc40003000000 */
[----:B0-----:R-:W-:Y:S02]  /*3230*/  FSETP.GEU.AND P3, PT, R37, R6, PT ;  /* 0x000000062500720b */ /* 0x001fe40003f6e000 */
[----:B------:R-:W-:Y:S01]  /*3240*/  FSETP.NAN.AND P6, PT, R35, R35, PT ;  /* 0x000000232300720b */ /* 0x000fe20003fc8000 */
[----:B------:R-:W0:Y:S01]  /*3250*/  SHFL.BFLY PT, R16, R31, 0x4, 0x1f ;  /* 0x0c801f001f107f89 */ /* 0x000e2200000e0000 */
[----:B------:R-:W-:Y:S02]  /*3260*/  @P4 FSEL R29, R29, R18, P5 ;  /* 0x000000121d1d4208 */ /* 0x000fe40002800000 */
[C---:B------:R-:W-:Y:S02]  /*3270*/  FSETP.NAN.AND P5, PT, R2.reuse, R2, PT ;  /* 0x000000020200720b */ /* 0x040fe40003fa8000 */
[----:B----4-:R-:W-:Y:S01]  /*3280*/  FSETP.GEU.AND P4, PT, R35, R10, PT ;  /* 0x0000000a2300720b */ /* 0x010fe20003f8e000 */
[----:B------:R-:W-:Y:S01]  /*3290*/  SHFL.BFLY PT, R18, R29, 0x4, 0x1f ;  /* 0x0c801f001d127f89 */ /* 0x000fe200000e0000 */
[----:B------:R-:W-:-:S02]  /*32a0*/  @P0 FSEL R2, R2, R5, P5 ;  /* 0x0000000502020208 */ /* 0x000fc40002800000 */
[C---:B------:R-:W-:Y:S02]  /*32b0*/  FSETP.NAN.AND P5, PT, R37.reuse, R37, PT ;  /* 0x000000252500720b */ /* 0x040fe40003fa8000 */
[C---:B-1----:R-:W-:Y:S01]  /*32c0*/  FSETP.GEU.AND P0, PT, R34.reuse, R7, PT ;  /* 0x000000072200720b */ /* 0x042fe20003f0e000 */
[----:B------:R-:W1:Y:S01]  /*32d0*/  SHFL.BFLY PT, R5, R2, 0x2, 0x1f ;  /* 0x0c401f0002057f89 */ /* 0x000e6200000e0000 */
[----:B------:R-:W-:Y:S02]  /*32e0*/  @P3 FSEL R37, R37, R6, P5 ;  /* 0x0000000625253208 */ /* 0x000fe40002800000 */
[----:B------:R-:W-:Y:S02]  /*32f0*/  FSETP.NAN.AND P5, PT, R34, R34, PT ;  /* 0x000000222200720b */ /* 0x000fe40003fa8000 */
[----:B--2---:R-:W-:Y:S01]  /*3300*/  FSETP.GEU.AND P3, PT, R33, R12, PT ;  /* 0x0000000c2100720b */ /* 0x004fe20003f6e000 */
[----:B------:R-:W2:Y:S01]  /*3310*/  SHFL.BFLY PT, R6, R37, 0x2, 0x1f ;  /* 0x0c401f0025067f89 */ /* 0x000ea200000e0000 */
[----:B------:R-:W-:-:S02]  /*3320*/  @P4 FSEL R35, R35, R10, P6 ;  /* 0x0000000a23234208 */ /* 0x000fc40003000000 */
[C---:B------:R-:W-:Y:S02]  /*3330*/  FSETP.GEU.AND P4, PT, R45.reuse, R14, PT ;  /* 0x0000000e2d00720b */ /* 0x040fe40003f8e000 */
[----:B------:R-:W-:Y:S01]  /*3340*/  FSETP.NAN.AND P6, PT, R45, R45, PT ;  /* 0x0000002d2d00720b */ /* 0x000fe20003fc8000 */
[----:B------:R-:W3:Y:S01]  /*3350*/  SHFL.BFLY PT, R10, R35, 0x2, 0x1f ;  /* 0x0c401f00230a7f89 */ /* 0x000ee200000e0000 */
[----:B------:R-:W-:Y:S02]  /*3360*/  @P0 FSEL R34, R34, R7, P5 ;  /* 0x0000000722220208 */ /* 0x000fe40002800000 */
[----:B------:R-:W-:Y:S02]  /*3370*/  FSETP.NAN.AND P5, PT, R33, R33, PT ;  /* 0x000000212100720b */ /* 0x000fe40003fa8000 */
[----:B0-----:R-:W-:Y:S01]  /*3380*/  FSETP.GEU.AND P0, PT, R31, R16, PT ;  /* 0x000000101f00720b */ /* 0x001fe20003f0e000 */
[----:B------:R-:W0:Y:S01]  /*3390*/  SHFL.BFLY PT, R7, R34, 0x2, 0x1f ;  /* 0x0c401f0022077f89 */ /* 0x000e2200000e0000 */
[----:B------:R-:W-:-:S02]  /*33a0*/  @P3 FSEL R33, R33, R12, P5 ;  /* 0x0000000c21213208 */ /* 0x000fc40002800000 */
[----:B------:R-:W-:Y:S02]  /*33b0*/  FSETP.NAN.AND P5, PT, R31, R31, PT ;  /* 0x0000001f1f00720b */ /* 0x000fe40003fa8000 */
[----:B------:R-:W-:Y:S01]  /*33c0*/  @P4 FSEL R45, R45, R14, P6 ;  /* 0x0000000e2d2d4208 */ /* 0x000fe20003000000 */
[----:B------:R-:W-:Y:S01]  /*33d0*/  SHFL.BFLY PT, R12, R33, 0x2, 0x1f ;  /* 0x0c401f00210c7f89 */ /* 0x000fe200000e0000 */
[----:B-1----:R-:W-:Y:S02]  /*33e0*/  FSETP.GEU.AND P3, PT, R2, R5, PT ;  /* 0x000000050200720b */ /* 0x002fe40003f6e000 */
[C---:B------:R-:W-:Y:S01]  /*33f0*/  FSETP.GEU.AND P4, PT, R29.reuse, R18, PT ;  /* 0x000000121d00720b */ /* 0x040fe20003f8e000 */
[----:B------:R-:W1:Y:S01]  /*3400*/  SHFL.BFLY PT, R14, R45, 0x2, 0x1f ;  /* 0x0c401f002d0e7f89 */ /* 0x000e6200000e0000 */
[----:B------:R-:W-:Y:S02]  /*3410*/  FSETP.NAN.AND P6, PT, R29, R29, PT ;  /* 0x0000001d1d00720b */ /* 0x000fe40003fc8000 */
[----:B------:R-:W-:-:S02]  /*3420*/  @P0 FSEL R31, R31, R16, P5 ;  /* 0x000000101f1f0208 */ /* 0x000fc40002800000 */
[----:B--2---:R-:W-:Y:S02]  /*3430*/  FSETP.GEU.AND P0, PT, R37, R6, PT ;  /* 0x000000062500720b */ /* 0x004fe40003f0e000 */
[C---:B------:R-:W-:Y:S01]  /*3440*/  FSETP.NAN.AND P5, PT, R2.reuse, R2, PT ;  /* 0x000000020200720b */ /* 0x040fe20003fa8000 */
[----:B------:R-:W2:Y:S03]  /*3450*/  SHFL.BFLY PT, R16, R31, 0x2, 0x1f ;  /* 0x0c401f001f107f89 */ /* 0x000ea600000e0000 */
[----:B------:R-:W-:Y:S02]  /*3460*/  @P3 FSEL R2, R2, R5, P5 ;  /* 0x0000000502023208 */ /* 0x000fe40002800000 */
[----:B---3--:R-:W-:Y:S02]  /*3470*/  FSETP.GEU.AND P5, PT, R35, R10, PT ;  /* 0x0000000a2300720b */ /* 0x008fe40003fae000 */
[----:B------:R-:W-:Y:S01]  /*3480*/  @P4 FSEL R29, R29, R18, P6 ;  /* 0x000000121d1d4208 */ /* 0x000fe20003000000 */
[----:B------:R-:W3:Y:S01]  /*3490*/  SHFL.BFLY PT, R5, R2, 0x1, 0x1f ;  /* 0x0c201f0002057f89 */ /* 0x000ee200000e0000 */
[----:B------:R-:W-:-:S02]  /*34a0*/  FSETP.NAN.AND P3, PT, R37, R37, PT ;  /* 0x000000252500720b */ /* 0x000fc40003f68000 */
[C---:B0-----:R-:W-:Y:S02]  /*34b0*/  FSETP.GEU.AND P4, PT, R34.reuse, R7, PT ;  /* 0x000000072200720b */ /* 0x041fe40003f8e000 */
[----:B------:R-:W-:Y:S02]  /*34c0*/  @P0 FSEL R37, R37, R6, P3 ;  /* 0x0000000625250208 */ /* 0x000fe40001800000 */
[----:B------:R-:W0:Y:S01]  /*34d0*/  SHFL.BFLY PT, R6, R29, 0x2, 0x1f ;  /* 0x0c401f001d067f89 */ /* 0x000e2200000e0000 */
[----:B------:R-:W-:Y:S02]  /*34e0*/  FSETP.NAN.AND P0, PT, R35, R35, PT ;  /* 0x000000232300720b */ /* 0x000fe40003f08000 */
[----:B-1----:R-:W-:Y:S01]  /*34f0*/  FSETP.GEU.AND P3, PT, R45, R14, PT ;  /* 0x0000000e2d00720b */ /* 0x002fe20003f6e000 */
[----:B------:R-:W1:Y:S01]  /*3500*/  SHFL.BFLY PT, R18, R37, 0x1, 0x1f ;  /* 0x0c201f0025127f89 */ /* 0x000e6200000e0000 */
[----:B------:R-:W-:Y:S02]  /*3510*/  @P5 FSEL R35, R35, R10, P0 ;  /* 0x0000000a23235208 */ /* 0x000fe40000000000 */
[----:B------:R-:W-:Y:S01]  /*3520*/  FSETP.GEU.AND P0, PT, R33, R12, PT ;  /* 0x0000000c2100720b */ /* 0x000fe20003f0e000 */
[----:B------:R-:W-:Y:S01]  /*3530*/  SHFL.BFLY PT, R10, R43, 0x10, 0x1f ;  /* 0x0e001f002b0a7f89 */ /* 0x000fe200000e0000 */
[----:B------:R-:W-:-:S02]  /*3540*/  FSETP.NAN.AND P5, PT, R34, R34, PT ;  /* 0x000000222200720b */ /* 0x000fc40003fa8000 */
[----:B------:R-:W-:Y:S02]  /*3550*/  FSETP.NAN.AND P6, PT, R45, R45, PT ;  /* 0x0000002d2d00720b */ /* 0x000fe40003fc8000 */
[----:B------:R-:W-:Y:S02]  /*3560*/  @P4 FSEL R34, R34, R7, P5 ;  /* 0x0000000722224208 */ /* 0x000fe40002800000 */
[----:B------:R-:W-:Y:S01]  /*3570*/  FSETP.NAN.AND P5, PT, R33, R33, PT ;  /* 0x000000212100720b */ /* 0x000fe20003fa8000 */
[----:B------:R-:W-:Y:S01]  /*3580*/  SHFL.BFLY PT, R7, R42, 0x10, 0x1f ;  /* 0x0e001f002a077f89 */ /* 0x000fe200000e0000 */
[----:B--2---:R-:W-:Y:S02]  /*3590*/  FSETP.GEU.AND P4, PT, R31, R16, PT ;  /* 0x000000101f00720b */ /* 0x004fe40003f8e000 */
[----:B------:R-:W-:Y:S01]  /*35a0*/  @P3 FSEL R45, R45, R14, P6 ;  /* 0x0000000e2d2d3208 */ /* 0x000fe20003000000 */
[----:B------:R-:W-:Y:S01]  /*35b0*/  SHFL.BFLY PT, R11, R34, 0x1, 0x1f ;  /* 0x0c201f00220b7f89 */ /* 0x000fe200000e0000 */
[----:B------:R-:W-:-:S02]  /*35c0*/  @P0 FSEL R33, R33, R12, P5 ;  /* 0x0000000c21210208 */ /* 0x000fc40002800000 */
[----:B---3--:R-:W-:Y:S01]  /*35d0*/  FSETP.GEU.AND P0, PT, R2, R5, PT ;  /* 0x000000050200720b */ /* 0x008fe20003f0e000 */
[----:B------:R-:W2:Y:S01]  /*35e0*/  SHFL.BFLY PT, R12, R35, 0x1, 0x1f ;  /* 0x0c201f00230c7f89 */ /* 0x000ea200000e0000 */
[----:B0-----:R-:W-:Y:S02]  /*35f0*/  FSETP.GEU.AND P3, PT, R29, R6, PT ;  /* 0x000000061d00720b */ /* 0x001fe40003f6e000 */
[----:B------:R-:W-:Y:S01]  /*3600*/  FSETP.NAN.AND P5, PT, R31, R31, PT ;  /* 0x0000001f1f00720b */ /* 0x000fe20003fa8000 */
[----:B------:R-:W0:Y:S01]  /*3610*/  SHFL.BFLY PT, R14, R33, 0x1, 0x1f ;  /* 0x0c201f00210e7f89 */ /* 0x000e2200000e0000 */
[----:B------:R-:W-:Y:S02]  /*3620*/  FSETP.NAN.AND P6, PT, R29, R29, PT ;  /* 0x0000001d1d00720b */ /* 0x000fe40003fc8000 */
[----:B------:R-:W-:Y:S02]  /*3630*/  @P4 FSEL R31, R31, R16, P5 ;  /* 0x000000101f1f4208 */ /* 0x000fe40002800000 */
[----:B-1----:R-:W-:-:S02]  /*3640*/  FSETP.GEU.AND P4, PT, R37, R18, PT ;  /* 0x000000122500720b */ /* 0x002fc40003f8e000 */
[C---:B------:R-:W-:Y:S01]  /*3650*/  FSETP.NAN.AND P5, PT, R2.reuse, R2, PT ;  /* 0x000000020200720b */ /* 0x040fe20003fa8000 */
[----:B------:R-:W-:Y:S02]  /*3660*/  SHFL.BFLY PT, R16, R31, 0x1, 0x1f ;  /* 0x0c201f001f107f89 */ /* 0x000fe400000e0000 */
[----:B------:R-:W-:Y:S02]  /*3670*/  @P3 FSEL R29, R29, R6, P6 ;  /* 0x000000061d1d3208 */ /* 0x000fe40003000000 */
[----:B------:R-:W-:Y:S01]  /*3680*/  @P0 SEL R2, R2, R5, P5 ;  /* 0x0000000502020207 */ /* 0x000fe20002800000 */
[----:B------:R-:W1:Y:S01]  /*3690*/  SHFL.BFLY PT, R6, R45, 0x1, 0x1f ;  /* 0x0c201f002d067f89 */ /* 0x000e6200000e0000 */
[C---:B------:R-:W-:Y:S02]  /*36a0*/  FSETP.NAN.AND P0, PT, R37.reuse, R37, PT ;  /* 0x000000252500720b */ /* 0x040fe40003f08000 */
[----:B------:R-:W-:Y:S01]  /*36b0*/  FSETP.NAN.AND P6, PT, R42, R42, PT ;  /* 0x0000002a2a00720b */ /* 0x000fe20003fc8000 */
[----:B------:R-:W3:Y:S01]  /*36c0*/  SHFL.BFLY PT, R5, R24, 0x10, 0x1f ;  /* 0x0e001f0018057f89 */ /* 0x000ee200000e0000 */
[----:B------:R-:W-:-:S02]  /*36d0*/  @P4 SEL R37, R37, R18, P0 ;  /* 0x0000001225254207 */ /* 0x000fc40000000000 */
[C---:B--2---:R-:W-:Y:S01]  /*36e0*/  FSETP.GEU.AND P3, PT, R35.reuse, R12, PT ;  /* 0x0000000c2300720b */ /* 0x044fe20003f6e000 */
[----:B------:R-:W2:Y:S01]  /*36f0*/  SHFL.BFLY PT, R18, R29, 0x1, 0x1f ;  /* 0x0c201f001d127f89 */ /* 0x000ea200000e0000 */
[----:B------:R-:W-:Y:S02]  /*3700*/  FSETP.GT.AND P0, PT, R42, R7, PT ;  /* 0x000000072a00720b */ /* 0x000fe40003f04000 */
[----:B------:R-:W-:Y:S02]  /*3710*/  FSETP.GEU.AND P4, PT, R34, R11, PT ;  /* 0x0000000b2200720b */ /* 0x000fe40003f8e000 */
[C---:B------:R-:W-:Y:S02]  /*3720*/  FSEL R7, R42.reuse, R7, P0 ;  /* 0x000000072a077208 */ /* 0x040fe40000000000 */
[----:B------:R-:W-:Y:S02]  /*3730*/  FSETP.NAN.AND P5, PT, R35, R35, PT ;  /* 0x000000232300720b */ /* 0x000fe40003fa8000 */
[----:B------:R-:W-:-:S02]  /*3740*/  FSEL R42, R42, R7, P6 ;  /* 0x000000072a2a7208 */ /* 0x000fc40003000000 */
[----:B------:R-:W-:Y:S01]  /*3750*/  FSETP.GT.AND P6, PT, R43, R10, PT ;  /* 0x0000000a2b00720b */ /* 0x000fe20003fc4000 */
[----:B------:R-:W4:Y:S01]  /*3760*/  SHFL.BFLY PT, R7, R40, 0x10, 0x1f ;  /* 0x0e001f0028077f89 */ /* 0x000f2200000e0000 */
[----:B0-----:R-:W-:Y:S02]  /*3770*/  FSETP.GEU.AND P0, PT, R33, R14, PT ;  /* 0x0000000e2100720b */ /* 0x001fe40003f0e000 */
[----:B------:R-:W-:Y:S02]  /*3780*/  @P3 SEL R35, R35, R12, P5 ;  /* 0x0000000c23233207 */ /* 0x000fe40002800000 */
[C---:B------:R-:W-:Y:S02]  /*3790*/  FSEL R10, R43.reuse, R10, P6 ;  /* 0x0000000a2b0a7208 */ /* 0x040fe40003000000 */
[----:B------:R-:W-:Y:S02]  /*37a0*/  FSETP.NAN.AND P3, PT, R43, R43, PT ;  /* 0x0000002b2b00720b */ /* 0x000fe40003f68000 */
[----:B------:R-:W-:-:S02]  /*37b0*/  FSETP.NAN.AND P6, PT, R34, R34, PT ;  /* 0x000000222200720b */ /* 0x000fc40003fc8000 */
[----:B------:R-:W-:Y:S02]  /*37c0*/  FSEL R43, R43, R10, P3 ;  /* 0x0000000a2b2b7208 */ /* 0x000fe40001800000 */
[----:B------:R-:W-:Y:S01]  /*37d0*/  @P4 SEL R34, R34, R11, P6 ;  /* 0x0000000b22224207 */ /* 0x000fe20003000000 */
[----:B------:R-:W-:Y:S01]  /*37e0*/  IMAD.SHL.U32 R11, R26, 0x4, RZ ;  /* 0x000000041a0b7824 */ /* 0x000fe200078e00ff */
[----:B------:R-:W-:Y:S02]  /*37f0*/  FSETP.NAN.AND P5, PT, R33, R33, PT ;  /* 0x000000212100720b */ /* 0x000fe40003fa8000 */
[----:B-1----:R-:W-:Y:S02]  /*3800*/  FSETP.GEU.AND P3, PT, R45, R6, PT ;  /* 0x000000062d00720b */ /* 0x002fe40003f6e000 */
[----:B---3--:R-:W-:Y:S02]  /*3810*/  FSETP.GT.AND P4, PT, R24, R5, PT ;  /* 0x000000051800720b */ /* 0x008fe40003f84000 */
[----:B------:R-:W-:-:S02]  /*3820*/  @P0 SEL R33, R33, R14, P5 ;  /* 0x0000000e21210207 */ /* 0x000fc40002800000 */
[C---:B------:R-:W-:Y:S02]  /*3830*/  FSEL R5, R24.reuse, R5, P4 ;  /* 0x0000000518057208 */ /* 0x040fe40002000000 */
[----:B------:R-:W-:Y:S02]  /*3840*/  FSETP.GEU.AND P4, PT, R31, R16, PT ;  /* 0x000000101f00720b */ /* 0x000fe40003f8e000 */
[----:B--2---:R-:W-:Y:S02]  /*3850*/  FSETP.GEU.AND P5, PT, R29, R18, PT ;  /* 0x000000121d00720b */ /* 0x004fe40003fae000 */
[C---:B------:R-:W-:Y:S02]  /*3860*/  FSETP.NAN.AND P0, PT, R24.reuse, R24, PT ;  /* 0x000000181800720b */ /* 0x040fe40003f08000 */
[----:B------:R-:W-:Y:S02]  /*3870*/  FSETP.NAN.AND P6, PT, R45, R45, PT ;  /* 0x0000002d2d00720b */ /* 0x000fe40003fc8000 */
[----:B------:R-:W-:-:S02]  /*3880*/  FSEL R24, R24, R5, P0 ;  /* 0x0000000518187208 */ /* 0x000fc40000000000 */
[----:B------:R-:W-:Y:S01]  /*3890*/  @P3 SEL R45, R45, R6, P6 ;  /* 0x000000062d2d3207 */ /* 0x000fe20003000000 */
[----:B------:R-:W-:Y:S01]  /*38a0*/  SHFL.BFLY PT, R5, R42, 0x8, 0x1f ;  /* 0x0d001f002a057f89 */ /* 0x000fe200000e0000 */
[----:B------:R-:W-:Y:S02]  /*38b0*/  FSETP.NAN.AND P0, PT, R31, R31, PT ;  /* 0x0000001f1f00720b */ /* 0x000fe40003f08000 */
[----:B------:R-:W-:Y:S01]  /*38c0*/  FSETP.NAN.AND P3, PT, R29, R29, PT ;  /* 0x0000001d1d00720b */ /* 0x000fe20003f68000 */
[----:B------:R-:W0:Y:S01]  /*38d0*/  SHFL.BFLY PT, R6, R39, 0x10, 0x1f ;  /* 0x0e001f0027067f89 */ /* 0x000e2200000e0000 */
[----:B------:R-:W-:Y:S02]  /*38e0*/  LOP3.LUT R11, R11, 0x3c, RZ, 0xe2, !PT ;  /* 0x0000003c0b0b7812 */ /* 0x000fe400078ee2ff */
[----:B------:R-:W-:Y:S02]  /*38f0*/  @P4 SEL R31, R31, R16, P0 ;  /* 0x000000101f1f4207 */ /* 0x000fe40000000000 */
[----:B------:R-:W-:Y:S01]  /*3900*/  @P5 SEL R29, R29, R18, P3 ;  /* 0x000000121d1d5207 */ /* 0x000fe20001800000 */
[----:B------:R-:W-:Y:S01]  /*3910*/  @!P2 STS [R11], R2 ;  /* 0x000000020b00a388 */ /* 0x000fe20000000800 */
[----:B------:R-:W-:-:S02]  /*3920*/  ISETP.GE.AND P3, PT, R0, 0x80, PT ;  /* 0x000000800000780c */ /* 0x000fc40003f66270 */
[----:B----4-:R-:W-:Y:S01]  /*3930*/  FSETP.GT.AND P5, PT, R40, R7, PT ;  /* 0x000000072800720b */ /* 0x010fe20003fa4000 */
[----:B------:R-:W-:Y:S01]  /*3940*/  @!P2 STS [R11+0x40], R37 ;  /* 0x000040250b00a388 */ /* 0x000fe20000000800 */
[----:B------:R-:W-:Y:S02]  /*3950*/  FSETP.GT.AND P6, PT, R44, R15, PT ;  /* 0x0000000f2c00720b */ /* 0x000fe40003fc4000 */
[C---:B------:R-:W-:Y:S01]  /*3960*/  FSETP.NAN.AND P4, PT, R40.reuse, R40, PT ;  /* 0x000000282800720b */ /* 0x040fe20003f88000 */
[----:B------:R-:W-:Y:S01]  /*3970*/  @!P2 STS [R11+0x80], R35 ;  /* 0x000080230b00a388 */ /* 0x000fe20000000800 */
[----:B------:R-:W-:Y:S02]  /*3980*/  FSEL R13, R40, R7, P5 ;  /* 0x00000007280d7208 */ /* 0x000fe40002800000 */
[C---:B------:R-:W-:Y:S01]  /*3990*/  FSEL R15, R44.reuse, R15, P6 ;  /* 0x0000000f2c0f7208 */ /* 0x040fe20003000000 */
[----:B------:R-:W-:Y:S01]  /*39a0*/  @!P2 STS [R11+0xc0], R34 ;  /* 0x0000c0220b00a388 */ /* 0x000fe20000000800 */
[----:B------:R-:W-:-:S02]  /*39b0*/  FSETP.NAN.AND P0, PT, R44, R44, PT ;  /* 0x0000002c2c00720b */ /* 0x000fc40003f08000 */
[----:B------:R-:W-:Y:S01]  /*39c0*/  FSEL R40, R40, R13, P4 ;  /* 0x0000000d28287208 */ /* 0x000fe20002000000 */
[----:B------:R-:W-:Y:S01]  /*39d0*/  @!P2 STS [R11+0x100], R33 ;  /* 0x000100210b00a388 */ /* 0x000fe20000000800 */
[----:B------:R-:W-:Y:S02]  /*39e0*/  FSEL R44, R44, R15, P0 ;  /* 0x0000000f2c2c7208 */ /* 0x000fe40000000000 */
[CC--:B0-----:R-:W-:Y:S01]  /*39f0*/  FSETP.GT.AND P5, PT, R39.reuse, R6.reuse, PT ;  /* 0x000000062700720b */ /* 0x0c1fe20003fa4000 */
[----:B------:R-:W-:Y:S01]  /*3a00*/  @!P2 STS [R11+0x140], R45 ;  /* 0x0001402d0b00a388 */ /* 0x000fe20000000800 */
[----:B------:R-:W-:Y:S02]  /*3a10*/  FSETP.GT.AND P0, PT, R32, R17, PT ;  /* 0x000000112000720b */ /* 0x000fe40003f04000 */
[C---:B------:R-:W-:Y:S01]  /*3a20*/  FSETP.NAN.AND P4, PT, R39.reuse, R39, PT ;  /* 0x000000272700720b */ /* 0x040fe20003f88000 */
[----:B------:R-:W-:Y:S01]  /*3a30*/  @!P2 STS [R11+0x180], R31 ;  /* 0x0001801f0b00a388 */ /* 0x000fe20000000800 */
[----:B------:R-:W-:-:S02]  /*3a40*/  FSEL R6, R39, R6, P5 ;  /* 0x0000000627067208 */ /* 0x000fc40002800000 */
[C---:B------:R-:W-:Y:S01]  /*3a50*/  FSEL R13, R32.reuse, R17, P0 ;  /* 0x00000011200d7208 */ /* 0x040fe20000000000 */
[----:B------:R-:W-:Y:S01]  /*3a60*/  @!P2 STS [R11+0x1c0], R29 ;  /* 0x0001c01d0b00a388 */ /* 0x000fe20000000800 */
[----:B------:R-:W-:Y:S02]  /*3a70*/  FSEL R39, R39, R6, P4 ;  /* 0x0000000627277208 */ /* 0x000fe40002000000 */
[----:B------:R-:W-:Y:S01]  /*3a80*/  FSETP.NAN.AND P4, PT, R32, R32, PT ;  /* 0x000000202000720b */ /* 0x000fe20003f88000 */
[----:B------:R-:W-:Y:S01]  /*3a90*/  BAR.SYNC.DEFER_BLOCKING 0x0 ;  /* 0x0000000000007b1d */ /* 0x000fe20000010000 */
[----:B------:R-:W-:Y:S02]  /*3aa0*/  FSETP.GT.AND P5, PT, R42, R5, PT ;  /* 0x000000052a00720b */ /* 0x000fe40003fa4000 */
[----:B------:R-:W-:Y:S02]  /*3ab0*/  FSETP.GT.AND P6, PT, R28, R19, PT ;  /* 0x000000131c00720b */ /* 0x000fe40003fc4000 */
[----:B------:R-:W-:Y:S01]  /*3ac0*/  FSEL R32, R32, R13, P4 ;  /* 0x0000000d20207208 */ /* 0x000fe20002000000 */
[----:B------:R-:W0:Y:S01]  /*3ad0*/  SHFL.BFLY PT, R2, R43, 0x8, 0x1f ;  /* 0x0d001f002b027f89 */ /* 0x000e2200000e0000 */
[----:B------:R-:W-:-:S02]  /*3ae0*/  FSETP.NAN.AND P0, PT, R28, R28, PT ;  /* 0x0000001c1c00720b */ /* 0x000fc40003f08000 */
[----:B------:R-:W-:Y:S01]  /*3af0*/  FSEL R13, R28, R19, P6 ;  /* 0x000000131c0d7208 */ /* 0x000fe20003000000 */
[----:B------:R-:W1:Y:S01]  /*3b00*/  SHFL.BFLY PT, R7, R24, 0x8, 0x1f ;  /* 0x0d001f0018077f89 */ /* 0x000e6200000e0000 */
[----:B------:R-:W-:Y:S02]  /*3b10*/  FSETP.NAN.AND P6, PT, R42, R42, PT ;  /* 0x0000002a2a00720b */ /* 0x000fe40003fc8000 */
[----:B------:R-:W-:Y:S01]  /*3b20*/  FSEL R28, R28, R13, P0 ;  /* 0x0000000d1c1c7208 */ /* 0x000fe20000000000 */
[----:B------:R-:W2:Y:S01]  /*3b30*/  SHFL.BFLY PT, R15, R40, 0x8, 0x1f ;  /* 0x0d001f00280f7f89 */ /* 0x000ea200000e0000 */
[----:B------:R-:W-:Y:S02]  /*3b40*/  @!P5 FSEL R42, R42, R5, P6 ;  /* 0x000000052a2ad208 */ /* 0x000fe40003000000 */
[C---:B------:R-:W-:Y:S01]  /*3b50*/  FSETP.NAN.AND P6, PT, R43.reuse, R43, PT ;  /* 0x0000002b2b00720b */ /* 0x040fe20003fc8000 */
[----:B------:R-:W3:Y:S04]  /*3b60*/  SHFL.BFLY PT, R17, R44, 0x8, 0x1f ;  /* 0x0d001f002c117f89 */ /* 0x000ee800000e0000 */
[----:B------:R-:W4:Y:S04]  /*3b70*/  SHFL.BFLY PT, R10, R39, 0x8, 0x1f ;  /* 0x0d001f00270a7f89 */ /* 0x000f2800000e0000 */
[----:B------:R-:W-:Y:S01]  /*3b80*/  @!P3 LDS R4, [R0.X4] ;  /* 0x000000000004b984 */ /* 0x000fe20000004800 */
[----:B0-----:R-:W-:-:S03]  /*3b90*/  FSETP.GT.AND P4, PT, R43, R2, PT ;  /* 0x000000022b00720b */ /* 0x001fc60003f84000 */
[----:B------:R-:W0:Y:S01]  /*3ba0*/  SHFL.BFLY PT, R19, R32, 0x8, 0x1f ;  /* 0x0d001f0020137f89 */ /* 0x000e2200000e0000 */
[----:B-1----:R-:W-:-:S03]  /*3bb0*/  FSETP.GT.AND P0, PT, R24, R7, PT ;  /* 0x000000071800720b */ /* 0x002fc60003f04000 */
[----:B------:R-:W1:Y:S01]  /*3bc0*/  SHFL.BFLY PT, R21, R28, 0x8, 0x1f ;  /* 0x0d001f001c157f89 */ /* 0x000e6200000e0000 */
[----:B--2---:R-:W-:-:S03]  /*3bd0*/  FSETP.GT.AND P5, PT, R40, R15, PT ;  /* 0x0000000f2800720b */ /* 0x004fc60003fa4000 */
[----:B------:R-:W2:Y:S02]  /*3be0*/  SHFL.BFLY PT, R13, R42, 0x4, 0x1f ;  /* 0x0c801f002a0d7f89 */ /* 0x000ea400000e0000 */
[----:B------:R-:W-:Y:S02]  /*3bf0*/  @!P4 FSEL R43, R43, R2, P6 ;  /* 0x000000022b2bc208 */ /* 0x000fe40003000000 */
[----:B------:R-:W-:Y:S02]  /*3c00*/  FSETP.NAN.AND P6, PT, R24, R24, PT ;  /* 0x000000181800720b */ /* 0x000fe40003fc8000 */
[----:B---3--:R-:W-:Y:S01]  /*3c10*/  FSETP.GT.AND P4, PT, R44, R17, PT ;  /* 0x000000112c00720b */ /* 0x008fe20003f84000 */
[----:B------:R-:W-:Y:S01]  /*3c20*/  SHFL.BFLY PT, R6, R43, 0x4, 0x1f ;  /* 0x0c801f002b067f89 */ /* 0x000fe200000e0000 */
[----:B------:R-:W-:Y:S02]  /*3c30*/  @!P0 FSEL R24, R24, R7, P6 ;  /* 0x0000000718188208 */ /* 0x000fe40003000000 */
[----:B------:R-:W-:-:S02]  /*3c40*/  FSETP.NAN.AND P0, PT, R40, R40, PT ;  /* 0x000000282800720b */ /* 0x000fc40003f08000 */
[C---:B----4-:R-:W-:Y:S02]  /*3c50*/  FSETP.GT.AND P6, PT, R39.reuse, R10, PT ;  /* 0x0000000a2700720b */ /* 0x050fe40003fc4000 */
[----:B------:R-:W-:Y:S02]  /*3c60*/  @!P5 FSEL R40, R40, R15, P0 ;  /* 0x0000000f2828d208 */ /* 0x000fe40000000000 */
[----:B------:R-:W-:Y:S01]  /*3c70*/  FSETP.NAN.AND P5, PT, R44, R44, PT ;  /* 0x0000002c2c00720b */ /* 0x000fe20003fa8000 */
[----:B------:R-:W-:Y:S01]  /*3c80*/  SHFL.BFLY PT, R15, R24, 0x4, 0x1f ;  /* 0x0c801f00180f7f89 */ /* 0x000fe200000e0000 */
[----:B0-----:R-:W-:Y:S02]  /*3c90*/  FSETP.GT.AND P0, PT, R32, R19, PT ;  /* 0x000000132000720b */ /* 0x001fe40003f04000 */
[----:B------:R-:W-:Y:S02]  /*3ca0*/  @!P4 FSEL R44, R44, R17, P5 ;  /* 0x000000112c2cc208 */ /* 0x000fe40002800000 */
[C---:B------:R-:W-:Y:S01]  /*3cb0*/  FSETP.NAN.AND P4, PT, R39.reuse, R39, PT ;  /* 0x000000272700720b */ /* 0x040fe20003f88000 */
[----:B------:R-:W-:Y:S03]  /*3cc0*/  SHFL.BFLY PT, R17, R40, 0x4, 0x1f ;  /* 0x0c801f0028117f89 */ /* 0x000fe600000e0000 */
[----:B------:R-:W-:Y:S01]  /*3cd0*/  @!P6 FSEL R39, R39, R10, P4 ;  /* 0x0000000a2727e208 */ /* 0x000fe20002000000 */
[----:B------:R-:W0:Y:S01]  /*3ce0*/  SHFL.BFLY PT, R5, R4, 0x8, 0x1f ;  /* 0x0d001f0004057f89 */ /* 0x000e2200000e0000 */
[----:B-1----:R-:W-:-:S02]  /*3cf0*/  FSETP.GT.AND P4, PT, R28, R21, PT ;  /* 0x000000151c00720b */ /* 0x002fc40003f84000 */
[C---:B------:R-:W-:Y:S01]  /*3d00*/  FSETP.NAN.AND P6, PT, R32.reuse, R32, PT ;  /* 0x000000202000720b */ /* 0x040fe20003fc8000 */
[----:B------:R-:W-:Y:S03]  /*3d10*/  SHFL.BFLY PT, R10, R39, 0x4, 0x1f ;  /* 0x0c801f00270a7f89 */ /* 0x000fe600000e0000 */
[----:B------:R-:W-:Y:S02]  /*3d20*/  @!P0 FSEL R32, R32, R19, P6 ;  /* 0x0000001320208208 */ /* 0x000fe40003000000 */
[----:B------:R-:W-:Y:S01]  /*3d30*/  FSETP.NAN.AND P6, PT, R4, R4, PT ;  /* 0x000000040400720b */ /* 0x000fe20003fc8000 */
[----:B------:R-:W1:Y:S01]  /*3d40*/  SHFL.BFLY PT, R19, R44, 0x4, 0x1f ;  /* 0x0c801f002c137f89 */ /* 0x000e6200000e0000 */
[----:B--2---:R-:W-:Y:S02]  /*3d50*/  FSETP.GT.AND P0, PT, R42, R13, PT ;  /* 0x0000000d2a00720b */ /* 0x004fe40003f04000 */
[----:B0-----:R-:W-:-:S04]  /*3d60*/  FSETP.GEU.AND P5, PT, R4, R5, PT ;  /* 0x000000050400720b */ /* 0x001fc80003fae000 */
[----:B------:R-:W-:Y:S02]  /*3d70*/  FSEL R5, R4, R5, !P5 ;  /* 0x0000000504057208 */ /* 0x000fe40006800000 */
[----:B------:R-:W-:Y:S02]  /*3d80*/  FSETP.NAN.AND P5, PT, R28, R28, PT ;  /* 0x0000001c1c00720b */ /* 0x000fe40003fa8000 */
[----:B------:R-:W-:Y:S02]  /*3d90*/  FSEL R7, R4, R5, P6 ;  /* 0x0000000504077208 */ /* 0x000fe40003000000 */
[----:B------:R-:W-:Y:S02]  /*3da0*/  @!P4 FSEL R28, R28, R21, P5 ;  /* 0x000000151c1cc208 */ /* 0x000fe40002800000 */
[----:B------:R-:W-:Y:S01]  /*3db0*/  FSETP.GT.AND P4, PT, R43, R6, PT ;  /* 0x000000062b00720b */ /* 0x000fe20003f84000 */
[----:B------:R-:W0:Y:S01]  /*3dc0*/  SHFL.BFLY PT, R2, R7, 0x4, 0x1f ;  /* 0x0c801f0007027f89 */ /* 0x000e2200000e0000 */
[----:B------:R-:W-:-:S02]  /*3dd0*/  FSETP.NAN.AND P5, PT, R42, R42, PT ;  /* 0x0000002a2a00720b */ /* 0x000fc40003fa8000 */
[----:B------:R-:W-:Y:S01]  /*3de0*/  FSETP.NAN.AND P6, PT, R24, R24, PT ;  /* 0x000000181800720b */ /* 0x000fe20003fc8000 */
[----:B------:R-:W2:Y:S01]  /*3df0*/  SHFL.BFLY PT, R21, R32, 0x4, 0x1f ;  /* 0x0c801f0020157f89 */ /* 0x000ea200000e0000 */
[----:B------:R-:W-:Y:S02]  /*3e00*/  @!P0 FSEL R42, R42, R13, P5 ;  /* 0x0000000d2a2a8208 */ /* 0x000fe40002800000 */
[----:B------:R-:W-:Y:S01]  /*3e10*/  FSETP.NAN.AND P5, PT, R43, R43, PT ;  /* 0x0000002b2b00720b */ /* 0x000fe20003fa8000 */
[----:B------:R-:W3:Y:S01]  /*3e20*/  SHFL.BFLY PT, R23, R28, 0x4, 0x1f ;  /* 0x0c801f001c177f89 */ /* 0x000ee200000e0000 */
[----:B------:R-:W-:-:S03]  /*3e30*/  FSETP.GT.AND P0, PT, R24, R15, PT ;  /* 0x0000000f1800720b */ /* 0x000fc60003f04000 */
[----:B------:R-:W-:Y:S01]  /*3e40*/  @!P4 FSEL R43, R43, R6, P5 ;  /* 0x000000062b2bc208 */ /* 0x000fe20002800000 */
[----:B------:R-:W4:Y:S01]  /*3e50*/  SHFL.BFLY PT, R5, R42, 0x2, 0x1f ;  /* 0x0c401f002a057f89 */ /* 0x000f2200000e0000 */
[----:B------:R-:W-:Y:S02]  /*3e60*/  FSETP.GT.AND P4, PT, R40, R17, PT ;  /* 0x000000112800720b */ /* 0x000fe40003f84000 */
[----:B-1----:R-:W-:Y:S01]  /*3e70*/  FSETP.GT.AND P5, PT, R44, R19, PT ;  /* 0x000000132c00720b */ /* 0x002fe20003fa4000 */
[----:B------:R-:W1:Y:S05]  /*3e80*/  SHFL.BFLY PT, R4, R43, 0x2, 0x1f ;  /* 0x0c401f002b047f89 */ /* 0x000e6a00000e0000 */
[----:B------:R-:W-:-:S02]  /*3e90*/  @!P0 FSEL R24, R24, R15, P6 ;  /* 0x0000000f18188208 */ /* 0x000fc40003000000 */
[C---:B------:R-:W-:Y:S02]  /*3ea0*/  FSETP.NAN.AND P6, PT, R40.reuse, R40, PT ;  /* 0x000000282800720b */ /* 0x040fe40003fc8000 */
[----:B0-----:R-:W-:Y:S01]  /*3eb0*/  FSETP.GEU.AND P0, PT, R7, R2, PT ;  /* 0x000000020700720b */ /* 0x001fe20003f0e000 */
[----:B------:R-:W0:Y:S01]  /*3ec0*/  SHFL.BFLY PT, R13, R24, 0x2, 0x1f ;  /* 0x0c401f00180d7f89 */ /* 0x000e2200000e0000 */
[----:B------:R-:W-:Y:S02]  /*3ed0*/  @!P4 FSEL R40, R40, R17, P6 ;  /* 0x000000112828c208 */ /* 0x000fe40003000000 */
[----:B------:R-:W-:Y:S02]  /*3ee0*/  FSETP.NAN.AND P4, PT, R44, R44, PT ;  /* 0x0000002c2c00720b */ /* 0x000fe40003f88000 */
[----:B--2---:R-:W-:Y:S01]  /*3ef0*/  FSETP.GT.AND P6, PT, R32, R21, PT ;  /* 0x000000152000720b */ /* 0x004fe20003fc4000 */
[----:B------:R-:W-:Y:S01]  /*3f00*/  SHFL.BFLY PT, R15, R40, 0x2, 0x1f ;  /* 0x0c401f00280f7f89 */ /* 0x000fe200000e0000 */
[----:B------:R-:W-:-:S02]  /*3f10*/  @!P5 FSEL R44, R44, R19, P4 ;  /* 0x000000132c2cd208 */ /* 0x000fc40002000000 */
[----:B------:R-:W-:Y:S02]  /*3f20*/  FSETP.GT.AND P4, PT, R39, R10, PT ;  /* 0x0000000a2700720b */ /* 0x000fe40003f84000 */
[C---:B------:R-:W-:Y:S01]  /*3f30*/  FSETP.NAN.AND P5, PT, R7.reuse, R7, PT ;  /* 0x000000070700720b */ /* 0x040fe20003fa8000 */
[----:B------:R-:W-:Y:S03]  /*3f40*/  SHFL.BFLY PT, R17, R44, 0x2, 0x1f ;  /* 0x0c401f002c117f89 */ /* 0x000fe600000e0000 */
[----:B------:R-:W-:Y:S02]  /*3f50*/  @P0 FSEL R7, R7, R2, P5 ;  /* 0x0000000207070208 */ /* 0x000fe40002800000 */
[C---:B------:R-:W-:Y:S02]  /*3f60*/  FSETP.NAN.AND P5, PT, R39.reuse, R39, PT ;  /* 0x000000272700720b */ /* 0x040fe40003fa8000 */
[----:B---3--:R-:W-:Y:S01]  /*3f70*/  FSETP.GT.AND P0, PT, R28, R23, PT ;  /* 0x000000171c00720b */ /* 0x008fe20003f04000 */
[----:B------:R-:W2:Y:S02]  /*3f80*/  SHFL.BFLY PT, R2, R7, 0x2, 0x1f ;  /* 0x0c401f0007027f89 */ /* 0x000ea400000e0000 */
[----:B------:R-:W-:-:S02]  /*3f90*/  @!P4 FSEL R39, R39, R10, P5 ;  /* 0x0000000a2727c208 */ /* 0x000fc40002800000 */
[----:B------:R-:W-:Y:S02]  /*3fa0*/  FSETP.NAN.AND P4, PT, R32, R32, PT ;  /* 0x000000202000720b */ /* 0x000fe40003f88000 */
[----:B----4-:R-:W-:Y:S01]  /*3fb0*/  FSETP.GT.AND P5, PT, R42, R5, PT ;  /* 0x000000052a00720b */ /* 0x010fe20003fa4000 */
[----:B------:R-:W3:Y:S01]  /*3fc0*/  SHFL.BFLY PT, R6, R39, 0x2, 0x1f ;  /* 0x0c401f0027067f89 */ /* 0x000ee200000e0000 */
[----:B------:R-:W-:Y:S02]  /*3fd0*/  @!P6 FSEL R32, R32, R21, P4 ;  /* 0x000000152020e208 */ /* 0x000fe40002000000 */
[C---:B------:R-:W-:Y:S02]  /*3fe0*/  FSETP.NAN.AND P6, PT, R28.reuse, R28, PT ;  /* 0x0000001c1c00720b */ /* 0x040fe40003fc8000 */
[----:B-1----:R-:W-:Y:S01]  /*3ff0*/  FSETP.GT.AND P4, PT, R43, R4, PT ;  /* 0x000000042b00720b */ /* 0x002fe20003f84000 */
[----:B------:R-:W1:Y:S01]  /*4000*/  SHFL.BFLY PT, R19, R32, 0x2, 0x1f ;  /* 0x0c401f0020137f89 */ /* 0x000e6200000e0000 */
[----:B------:R-:W-:-:S02]  /*4010*/  @!P0 FSEL R28, R28, R23, P6 ;  /* 0x000000171c1c8208 */ /* 0x000fc40003000000 */
[----:B------:R-:W-:Y:S02]  /*4020*/  FSETP.NAN.AND P0, PT, R42, R42, PT ;  /* 0x0000002a2a00720b */ /* 0x000fe40003f08000 */
[----:B------:R-:W-:Y:S01]  /*4030*/  FSETP.NAN.AND P6, PT, R24, R24, PT ;  /* 0x000000181800720b */ /* 0x000fe20003fc8000 */
[----:B------:R-:W4:Y:S01]  /*4040*/  SHFL.BFLY PT, R21, R28, 0x2, 0x1f ;  /* 0x0c401f001c157f89 */ /* 0x000f2200000e0000 */
[----:B------:R-:W-:Y:S02]  /*4050*/  @!P5 FSEL R42, R42, R5, P0 ;  /* 0x000000052a2ad208 */ /* 0x000fe40000000000 */
[C---:B------:R-:W-:Y:S02]  /*4060*/  FSETP.NAN.AND P0, PT, R43.reuse, R43, PT ;  /* 0x0000002b2b00720b */ /* 0x040fe40003f08000 */
[----:B0-----:R-:W-:Y:S01]  /*4070*/  FSETP.GT.AND P5, PT, R24, R13, PT ;  /* 0x0000000d1800720b */ /* 0x001fe20003fa4000 */
[----:B------:R-:W0:Y:S01]  /*4080*/  SHFL.BFLY PT, R5, R42, 0x1, 0x1f ;  /* 0x0c201f002a057f89 */ /* 0x000e2200000e0000 */
[----:B------:R-:W-:-:S02]  /*4090*/  @!P4 FSEL R43, R43, R4, P0 ;  /* 0x000000042b2bc208 */ /* 0x000fc40000000000 */
[C---:B--2---:R-:W-:Y:S02]  /*40a0*/  FSETP.GEU.AND P4, PT, R7.reuse, R2, PT ;  /* 0x000000020700720b */ /* 0x044fe40003f8e000 */
[----:B------:R-:W-:Y:S01]  /*40b0*/  FSETP.GT.AND P0, PT, R40, R15, PT ;  /* 0x0000000f2800720b */ /* 0x000fe20003f04000 */
[----:B------:R-:W-:Y:S06]  /*40c0*/  SHFL.BFLY PT, R4, R43, 0x1, 0x1f ;  /* 0x0c201f002b047f89 */ /* 0x000fec00000e0000 */
[----:B------:R-:W-:Y:S02]  /*40d0*/  @!P5 FSEL R24, R24, R13, P6 ;  /* 0x0000000d1818d208 */ /* 0x000fe40003000000 */
[----:B------:R-:W-:-:S02]  /*40e0*/  FSETP.NAN.AND P6, PT, R7, R7, PT ;  /* 0x000000070700720b */ /* 0x000fc40003fc8000 */
[----:B------:R-:W-:Y:S02]  /*40f0*/  FSETP.GT.AND P5, PT, R44, R17, PT ;  /* 0x000000112c00720b */ /* 0x000fe40003fa4000 */
[----:B------:R-:W-:Y:S02]  /*4100*/  @P4 FSEL R7, R7, R2, P6 ;  /* 0x0000000207074208 */ /* 0x000fe40003000000 */
[C---:B------:R-:W-:Y:S02]  /*4110*/  FSETP.NAN.AND P6, PT, R40.reuse, R40, PT ;  /* 0x000000282800720b */ /* 0x040fe40003fc8000 */
[----:B---3--:R-:W-:Y:S01]  /*4120*/  FSETP.GT.AND P4, PT, R39, R6, PT ;  /* 0x000000062700720b */ /* 0x008fe20003f84000 */
[----:B------:R-:W2:Y:S01]  /*4130*/  SHFL.BFLY PT, R2, R7, 0x1, 0x1f ;  /* 0x0c201f0007027f89 */ /* 0x000ea200000e0000 */
[----:B------:R-:W-:Y:S02]  /*4140*/  @!P0 FSEL R40, R40, R15, P6 ;  /* 0x0000000f28288208 */ /* 0x000fe40003000000 */
[----:B------:R-:W-:-:S02]  /*4150*/  FSETP.NAN.AND P6, PT, R44, R44, PT ;  /* 0x0000002c2c00720b */ /* 0x000fc40003fc8000 */
[----:B-1----:R-:W-:Y:S02]  /*4160*/  FSETP.GT.AND P0, PT, R32, R19, PT ;  /* 0x000000132000720b */ /* 0x002fe40003f04000 */
[----:B------:R-:W-:Y:S02]  /*4170*/  @!P5 FSEL R44, R44, R17, P6 ;  /* 0x000000112c2cd208 */ /* 0x000fe40003000000 */
[C---:B------:R-:W-:Y:S01]  /*4180*/  FSETP.NAN.AND P5, PT, R39.reuse, R39, PT ;  /* 0x000000272700720b */ /* 0x040fe20003fa8000 */
[----:B------:R-:W1:Y:S01]  /*4190*/  SHFL.BFLY PT, R17, R24, 0x1, 0x1f ;  /* 0x0c201f0018117f89 */ /* 0x000e6200000e0000 */
[----:B----4-:R-:W-:Y:S02]  /*41a0*/  FSETP.GT.AND P6, PT, R28, R21, PT ;  /* 0x000000151c00720b */ /* 0x010fe40003fc4000 */
[----:B------:R-:W-:Y:S02]  /*41b0*/  @!P4 FSEL R39, R39, R6, P5 ;  /* 0x000000062727c208 */ /* 0x000fe40002800000 */
[----:B0-----:R-:W-:-:S02]  /*41c0*/  FSETP.GT.AND P5, PT, R42, R5, PT ;  /* 0x000000052a00720b */ /* 0x001fc40003fa4000 */
[----:B------:R-:W-:-:S04]  /*41d0*/  FSETP.NAN.AND P4, PT, R32, R32, PT ;  /* 0x000000202000720b */ /* 0x000fc80003f88000 */
[----:B------:R-:W-:Y:S02]  /*41e0*/  @!P0 FSEL R32, R32, R19, P4 ;  /* 0x0000001320208208 */ /* 0x000fe40002000000 */
[----:B------:R-:W-:Y:S01]  /*41f0*/  FSETP.NAN.AND P4, PT, R28, R28, PT ;  /* 0x0000001c1c00720b */ /* 0x000fe20003f88000 */
[----:B------:R-:W0:Y:S01]  /*4200*/  SHFL.BFLY PT, R19, R40, 0x1, 0x1f ;  /* 0x0c201f0028137f89 */ /* 0x000e2200000e0000 */
[----:B------:R-:W-:Y:S02]  /*4210*/  FSETP.NAN.AND P0, PT, R42, R42, PT ;  /* 0x0000002a2a00720b */ /* 0x000fe40003f08000 */
[----:B------:R-:W-:Y:S01]  /*4220*/  @!P6 FSEL R28, R28, R21, P4 ;  /* 0x000000151c1ce208 */ /* 0x000fe20002000000 */
[----:B------:R-:W-:Y:S01]  /*4230*/  SHFL.BFLY PT, R23, R32, 0x1, 0x1f ;  /* 0x0c201f0020177f89 */ /* 0x000fe200000e0000 */
[----:B--2---:R-:W-:Y:S02]  /*4240*/  FSETP.GEU.AND P4, PT, R7, R2, PT ;  /* 0x000000020700720b */ /* 0x004fe40003f8e000 */
[----:B------:R-:W-:Y:S01]  /*4250*/  @!P5 SEL R42, R42, R5, P0 ;  /* 0x000000052a2ad207 */ /* 0x000fe20000000000 */
[----:B------:R-:W2:Y:S01]  /*4260*/  SHFL.BFLY PT, R21, R44, 0x1, 0x1f ;  /* 0x0c201f002c157f89 */ /* 0x000ea200000e0000 */
[----:B------:R-:W-:-:S02]  /*4270*/  LOP3.LUT P0, RZ, R0, 0xf, RZ, 0xc0, !PT ;  /* 0x0000000f00ff7812 */ /* 0x000fc4000780c0ff */
[----:B------:R-:W-:Y:S01]  /*4280*/  FSETP.NAN.AND P6, PT, R7, R7, PT ;  /* 0x000000070700720b */ /* 0x000fe20003fc8000 */
[----:B------:R-:W-:Y:S01]  /*4290*/  SHFL.BFLY PT, R29, R28, 0x1, 0x1f ;  /* 0x0c201f001c1d7f89 */ /* 0x000fe200000e0000 */
[----:B------:R-:W-:Y:S02]  /*42a0*/  ISETP.LT.AND P0, PT, R0, 0x80, !P0 ;  /* 0x000000800000780c */ /* 0x000fe40004701270 */
[----:B------:R-:W-:-:S03]  /*42b0*/  FSETP.GT.AND P5, PT, R43, R4, PT ;  /* 0x000000042b00720b */ /* 0x000fc60003fa4000 */
[----:B------:R-:W-:Y:S02]  /*42c0*/  @P4 SEL R7, R7, R2, P6 ;  /* 0x0000000207074207 */ /* 0x000fe40003000000 */
[----:B------:R-:W-:Y:S01]  /*42d0*/  FSETP.NAN.AND P4, PT, R43, R43, PT ;  /* 0x0000002b2b00720b */ /* 0x000fe20003f88000 */
[----:B------:R-:W3:Y:S01]  /*42e0*/  SHFL.BFLY PT, R2, R39, 0x1, 0x1f ;  /* 0x0c201f0027027f89 */ /* 0x000ee200000e0000 */
[----:B------:R-:W-:-:S04]  /*42f0*/  FSETP.NAN.AND P6, PT, R24, R24, PT ;  /* 0x000000181800720b */ /* 0x000fc80003fc8000 */
[----:B------:R-:W-:Y:S02]  /*4300*/  @P0 STS [R0.X4], R7 ;  /* 0x0000000700000388 */ /* 0x000fe40000004800 */
[----:B------:R-:W-:Y:S02]  /*4310*/  @!P5 SEL R43, R43, R4, P4 ;  /* 0x000000042b2bd207 */ /* 0x000fe40002000000 */
[----:B------:R-:W-:Y:S01]  /*4320*/  BAR.SYNC.DEFER_BLOCKING 0x0 ;  /* 0x0000000000007b1d */ /* 0x000fe20000010000 */
[----:B-1----:R-:W-:Y:S02]  /*4330*/  FSETP.GT.AND P5, PT, R24, R17, PT ;  /* 0x000000111800720b */ /* 0x002fe40003fa4000 */
[----:B0-----:R-:W-:-:S11]  /*4340*/  FSETP.GT.AND P4, PT, R40, R19, PT ;  /* 0x000000132800720b */ /* 0x001fd60003f84000 */
[----:B------:R-:W-:Y:S02]  /*4350*/  @!P5 SEL R24, R24, R17, P6 ;  /* 0x000000111818d207 */ /* 0x000fe40003000000 */
[----:B--2---:R-:W-:Y:S02]  /*4360*/  FSETP.GT.AND P5, PT, R44, R21, PT ;  /* 0x000000152c00720b */ /* 0x004fe40003fa4000 */
[----:B------:R-:W-:-:S04]  /*4370*/  FSETP.NAN.AND P6, PT, R40, R40, PT ;  /* 0x000000282800720b */ /* 0x000fc80003fc8000 */
[----:B------:R-:W-:Y:S01]  /*4380*/  @!P4 SEL R40, R40, R19, P6 ;  /* 0x000000132828c207 */ /* 0x000fe20003000000 */
[----:B------:R-:W-:Y:S01]  /*4390*/  LDS R4, [RZ] ;  /* 0x00000000ff047984 */ /* 0x000fe20000000800 */
[C---:B---3--:R-:W-:Y:S02]  /*43a0*/  FSETP.GT.AND P4, PT, R39.reuse, R2, PT ;  /* 0x000000022700720b */ /* 0x048fe40003f84000 */
[C---:B------:R-:W-:Y:S01]  /*43b0*/  FSETP.NAN.AND P6, PT, R44.reuse, R44, PT ;  /* 0x0000002c2c00720b */ /* 0x040fe20003fc8000 */
[----:B------:R-:W-:Y:S03]  /*43c0*/  LDS R5, [0x40] ;  /* 0x00004000ff057984 */ /* 0x000fe60000000800 */
[----:B------:R-:W-:Y:S01]  /*43d0*/  @!P5 SEL R44, R44, R21, P6 ;  /* 0x000000152c2cd207 */ /* 0x000fe20003000000 */
[----:B------:R-:W-:Y:S01]  /*43e0*/  LDS R6, [0x80] ;  /* 0x00008000ff067984 */ /* 0x000fe20000000800 */
[----:B------:R-:W-:-:S02]  /*43f0*/  FSETP.NAN.AND P6, PT, R39, R39, PT ;  /* 0x000000272700720b */ /* 0x000fc40003fc8000 */
[----:B------:R-:W-:Y:S01]  /*4400*/  FSETP.GT.AND P5, PT, R32, R23, PT ;  /* 0x000000172000720b */ /* 0x000fe20003fa4000 */
[----:B------:R-:W0:Y:S02]  /*4410*/  LDS R7, [0xc0] ;  /* 0x0000c000ff077984 */ /* 0x000e240000000800 */
[----:B------:R-:W-:Y:S02]  /*4420*/  @!P4 SEL R39, R39, R2, P6 ;  /* 0x000000022727c207 */ /* 0x000fe40003000000 */
[----:B------:R-:W1:Y:S01]  /*4430*/  LDS R12, [0x100] ;  /* 0x00010000ff0c7984 */ /* 0x000e620000000800 */
[----:B------:R-:W-:Y:S02]  /*4440*/  FSETP.GT.AND P4, PT, R28, R29, PT ;  /* 0x0000001d1c00720b */ /* 0x000fe40003f84000 */
[C---:B------:R-:W-:Y:S01]  /*4450*/  FSETP.NAN.AND P6, PT, R32.reuse, R32, PT ;  /* 0x000000202000720b */ /* 0x040fe20003fc8000 */
[----:B------:R-:W2:Y:S04]  /*4460*/  LDS R13, [0x140] ;  /* 0x00014000ff0d7984 */ /* 0x000ea80000000800 */
[----:B------:R-:W-:Y:S01]  /*4470*/  LDS R14, [0x180] ;  /* 0x00018000ff0e7984 */ /* 0x000fe20000000800 */
[----:B------:R-:W-:-:S02]  /*4480*/  @!P5 SEL R32, R32, R23, P6 ;  /* 0x000000172020d207 */ /* 0x000fc40003000000 */
[C---:B------:R-:W-:Y:S01]  /*4490*/  FSETP.NAN.AND P5, PT, R28.reuse, R28, PT ;  /* 0x0000001c1c00720b */ /* 0x040fe20003fa8000 */
[----:B------:R-:W3:Y:S03]  /*44a0*/  LDS R15, [0x1c0] ;  /* 0x0001c000ff0f7984 */ /* 0x000ee60000000800 */
[----:B------:R-:W-:Y:S01]  /*44b0*/  @!P4 SEL R28, R28, R29, P5 ;  /* 0x0000001d1c1cc207 */ /* 0x000fe20002800000 */
[----:B------:R-:W-:Y:S06]  /*44c0*/  BAR.SYNC.DEFER_BLOCKING 0x0 ;  /* 0x0000000000007b1d */ /* 0x000fec0000010000 */
[----:B0-----:R-:W-:Y:S01]  /*44d0*/  STS.128 [RZ], R4 ;  /* 0x00000004ff007388 */ /* 0x001fe20000000c00 */
[----:B-1----:R-:W-:-:S02]  /*44e0*/  FSETP.GE.AND P5, PT, R12, RZ, PT ;  /* 0x000000ff0c00720b */ /* 0x002fc40003fa6000 */
[C---:B--2---:R-:W-:Y:S01]  /*44f0*/  FSETP.GE.AND P4, PT, R13.reuse, RZ, PT ;  /* 0x000000ff0d00720b */ /* 0x044fe20003f86000 */
[----:B---3--:R0:W-:Y:S04]  /*4500*/  STS.128 [0x10], R12 ;  /* 0x0000100cff007388 */ /* 0x0081e80000000c00 */
[----:B------:R-:W-:Y:S01]  /*4510*/  BAR.SYNC.DEFER_BLOCKING 0x0 ;  /* 0x0000000000007b1d */ /* 0x000fe20000010000 */
[----:B0-----:R-:W-:Y:S02]  /*4520*/  FSEL R13, R13, RZ, !P4 ;  /* 0x000000ff0d0d7208 */ /* 0x001fe40006000000 */
[----:B------:R-:W-:-:S03]  /*4530*/  FSEL R12, R12, RZ, !P5 ;  /* 0x000000ff0c0c7208 */ /* 0x000fc60006800000 */
[----:B------:R-:W-:Y:S02]  /*4540*/  FADD R13, RZ, -R13 ;  /* 0x8000000dff0d7221 */ /* 0x000fe40000000000 */
[----:B------:R-:W-:Y:S01]  /*4550*/  FADD R12, RZ, -R12 ;  /* 0x8000000cff0c7221 */ /* 0x000fe20000000000 */
[----:B------:R-:W-:Y:S04]  /*4560*/  LDS R2, [R27.X4] ;  /* 0x000000001b027984 */ /* 0x000fe80000004800 */
[----:B------:R-:W-:Y:S06]  /*4570*/  BAR.SYNC.DEFER_BLOCKING 0x0 ;  /* 0x0000000000007b1d */ /* 0x000fec0000010000 */
[----:B------:R-:W-:Y:S04]  /*4580*/  @!P2 STS [R11], R42 ;  /* 0x0000002a0b00a388 */ /* 0x000fe80000000800 */
[----:B------:R-:W-:Y:S04]  /*4590*/  @!P2 STS [R11+0x40], R43 ;  /* 0x0000402b0b00a388 */ /* 0x000fe80000000800 */
[----:B------:R-:W-:Y:S04]  /*45a0*/  @!P2 STS [R11+0x80], R24 ;  /* 0x000080180b00a388 */ /* 0x000fe80000000800 */
[----:B------:R-:W-:Y:S04]  /*45b0*/  @!P2 STS [R11+0xc0], R40 ;  /* 0x0000c0280b00a388 */ /* 0x000fe80000000800 */
[----:B------:R-:W-:Y:S04]  /*45c0*/  @!P2 STS [R11+0x100], R44 ;  /* 0x0001002c0b00a388 */ /* 0x000fe80000000800 */
[----:B------:R-:W-:Y:S04]  /*45d0*/  @!P2 STS [R11+0x140], R39 ;  /* 0x000140270b00a388 */ /* 0x000fe80000000800 */
[----:B------:R-:W-:Y:S04]  /*45e0*/  @!P2 STS [R11+0x180], R32 ;  /* 0x000180200b00a388 */ /* 0x000fe80000000800 */
[----:B------:R-:W-:Y:S04]  /*45f0*/  @!P2 STS [R11+0x1c0], R28 ;  /* 0x0001c01c0b00a388 */ /* 0x000fe80000000800 */
[----:B------:R-:W-:Y:S06]  /*4600*/  BAR.SYNC.DEFER_BLOCKING 0x0 ;  /* 0x0000000000007b1d */ /* 0x000fec0000010000 */
[----:B------:R-:W0:Y:S04]  /*4610*/  @!P3 LDS R3, [R0.X4] ;  /* 0x000000000003b984 */ /* 0x000e280000004800 */
[----:B0-----:R-:W0:Y:S01]  /*4620*/  SHFL.BFLY PT, R10, R3, 0x8, 0x1f ;  /* 0x0d001f00030a7f89 */ /* 0x001e2200000e0000 */
[----:B------:R-:W-:-:S02]  /*4630*/  FSETP.NAN.AND P3, PT, R3, R3, PT ;  /* 0x000000030300720b */ /* 0x000fc40003f68000 */
[----:B0-----:R-:W-:-:S04]  /*4640*/  FSETP.GT.AND P2, PT, R3, R10, PT ;  /* 0x0000000a0300720b */ /* 0x001fc80003f44000 */
[----:B------:R-:W-:-:S04]  /*4650*/  FSEL R10, R3, R10, P2 ;  /* 0x0000000a030a7208 */ /* 0x000fc80001000000 */
[----:B------:R-:W-:-:S04]  /*4660*/  FSEL R21, R3, R10, P3 ;  /* 0x0000000a03157208 */ /* 0x000fc80001800000 */
[C---:B------:R-:W-:Y:S01]  /*4670*/  FSETP.NAN.AND P3, PT, R21.reuse, R21, PT ;  /* 0x000000151500720b */ /* 0x040fe20003f68000 */
[----:B------:R-:W0:Y:S02]  /*4680*/  SHFL.BFLY PT, R10, R21, 0x4, 0x1f ;  /* 0x0c801f00150a7f89 */ /* 0x000e2400000e0000 */
[----:B0-----:R-:W-:-:S13]  /*4690*/  FSETP.GT.AND P2, PT, R21, R10, PT ;  /* 0x0000000a1500720b */ /* 0x001fda0003f44000 */
[----:B------:R-:W-:-:S04]  /*46a0*/  @!P2 FSEL R21, R21, R10, P3 ;  /* 0x0000000a1515a208 */ /* 0x000fc80001800000 */
[C---:B------:R-:W-:Y:S01]  /*46b0*/  FSETP.NAN.AND P3, PT, R21.reuse, R21, PT ;  /* 0x000000151500720b */ /* 0x040fe20003f68000 */
[----:B------:R-:W0:Y:S02]  /*46c0*/  SHFL.BFLY PT, R10, R21, 0x2, 0x1f ;  /* 0x0c401f00150a7f89 */ /* 0x000e2400000e0000 */
[----:B0-----:R-:W-:-:S13]  /*46d0*/  FSETP.GT.AND P2, PT, R21, R10, PT ;  /* 0x0000000a1500720b */ /* 0x001fda0003f44000 */
[----:B------:R-:W-:-:S04]  /*46e0*/  @!P2 FSEL R21, R21, R10, P3 ;  /* 0x0000000a1515a208 */ /* 0x000fc80001800000 */
[C---:B------:R-:W-:Y:S01]  /*46f0*/  FSETP.NAN.AND P3, PT, R21.reuse, R21, PT ;  /* 0x000000151500720b */ /* 0x040fe20003f68000 */
[----:B------:R-:W0:Y:S02]  /*4700*/  SHFL.BFLY PT, R10, R21, 0x1, 0x1f ;  /* 0x0c201f00150a7f89 */ /* 0x000e2400000e0000 */
[----:B0-----:R-:W-:-:S13]  /*4710*/  FSETP.GT.AND P2, PT, R21, R10, PT ;  /* 0x0000000a1500720b */ /* 0x001fda0003f44000 */
[----:B------:R-:W-:Y:S02]  /*4720*/  @!P2 SEL R21, R21, R10, P3 ;  /* 0x0000000a1515a207 */ /* 0x000fe40001800000 */
[----:B------:R-:W-:Y:S02]  /*4730*/  FSETP.GE.AND P3, PT, R5, RZ, PT ;  /* 0x000000ff0500720b */ /* 0x000fe40003f66000 */
[----:B------:R-:W-:Y:S01]  /*4740*/  FSETP.GE.AND P2, PT, R6, RZ, PT ;  /* 0x000000ff0600720b */ /* 0x000fe20003f46000 */
[----:B------:R-:W-:Y:S04]  /*4750*/  @P0 STS [R0.X4], R21 ;  /* 0x0000001500000388 */ /* 0x000fe80000004800 */
[----:B------:R-:W-:Y:S01]  /*4760*/  BAR.SYNC.DEFER_BLOCKING 0x0 ;  /* 0x0000000000007b1d */ /* 0x000fe20000010000 */
[----:B------:R-:W-:-:S02]  /*4770*/  FSETP.GE.AND P0, PT, R4, RZ, PT ;  /* 0x000000ff0400720b */ /* 0x000fc40003f06000 */
[----:B------:R-:W-:Y:S02]  /*4780*/  FSEL R5, R5, RZ, !P3 ;  /* 0x000000ff05057208 */ /* 0x000fe40005800000 */
[----:B------:R-:W-:Y:S02]  /*4790*/  FSEL R4, R4, RZ, !P0 ;  /* 0x000000ff04047208 */ /* 0x000fe40004000000 */
[C---:B------:R-:W-:Y:S01]  /*47a0*/  FSETP.GE.AND P0, PT, R7.reuse, RZ, PT ;  /* 0x000000ff0700720b */ /* 0x040fe20003f06000 */
[----:B------:R-:W-:Y:S01]  /*47b0*/  FADD R5, RZ, -R5 ;  /* 0x80000005ff057221 */ /* 0x000fe20000000000 */
[----:B------:R-:W-:Y:S01]  /*47c0*/  FSEL R6, R6, RZ, !P2 ;  /* 0x000000ff06067208 */ /* 0x000fe20005000000 */
[----:B------:R-:W-:Y:S01]  /*47d0*/  FADD R4, RZ, -R4 ;  /* 0x80000004ff047221 */ /* 0x000fe20000000000 */
[----:B------:R-:W-:Y:S02]  /*47e0*/  FSEL R7, R7, RZ, !P0 ;  /* 0x000000ff07077208 */ /* 0x000fe40004000000 */
[----:B------:R-:W-:Y:S01]  /*47f0*/  FSETP.GE.AND P2, PT, R14, RZ, PT ;  /* 0x000000ff0e00720b */ /* 0x000fe20003f46000 */
[----:B------:R-:W-:Y:S01]  /*4800*/  FADD R6, RZ, -R6 ;  /* 0x80000006ff067221 */ /* 0x000fe20000000000 */
[----:B------:R-:W-:Y:S01]  /*4810*/  FSETP.NAN.AND P0, PT, R4, R4, PT ;  /* 0x000000040400720b */ /* 0x000fe20003f08000 */
[----:B------:R-:W-:Y:S01]  /*4820*/  FADD R7, RZ, -R7 ;  /* 0x80000007ff077221 */ /* 0x000fe20000000000 */
[----:B------:R-:W-:-:S02]  /*4830*/  FSEL R14, R14, RZ, !P2 ;  /* 0x000000ff0e0e7208 */ /* 0x000fc40005000000 */
[----:B------:R-:W-:-:S03]  /*4840*/  FSETP.NAN.AND P2, PT, R5, R5, PT ;  /* 0x000000050500720b */ /* 0x000fc60003f48000 */
[----:B------:R-:W-:Y:S01]  /*4850*/  FADD R14, RZ, -R14 ;  /* 0x8000000eff0e7221 */ /* 0x000fe20000000000 */
[----:B------:R-:W0:Y:S04]  /*4860*/  LDS R16, [RZ] ;  /* 0x00000000ff107984 */ /* 0x000e280000000800 */
[----:B------:R-:W1:Y:S04]  /*4870*/  LDS R19, [0xc0] ;  /* 0x0000c000ff137984 */ /* 0x000e680000000800 */
[----:B------:R-:W-:Y:S04]  /*4880*/  LDS R17, [0x40] ;  /* 0x00004000ff117984 */ /* 0x000fe80000000800 */
[----:B------:R-:W2:Y:S04]  /*4890*/  LDS R18, [0x80] ;  /* 0x00008000ff127984 */ /* 0x000ea80000000800 */
[----:B------:R-:W3:Y:S04]  /*48a0*/  LDS R20, [0x100] ;  /* 0x00010000ff147984 */ /* 0x000ee80000000800 */
[----:B------:R-:W-:Y:S04]  /*48b0*/  LDS R21, [0x140] ;  /* 0x00014000ff157984 */ /* 0x000fe80000000800 */
[----:B------:R-:W-:Y:S04]  /*48c0*/  LDS R22, [0x180] ;  /* 0x00018000ff167984 */ /* 0x000fe80000000800 */
[----:B------:R-:W4:Y:S04]  /*48d0*/  LDS R23, [0x1c0] ;  /* 0x0001c000ff177984 */ /* 0x000f280000000800 */
[----:B------:R-:W-:Y:S01]  /*48e0*/  BAR.SYNC.DEFER_BLOCKING 0x0 ;  /* 0x0000000000007b1d */ /* 0x000fe20000010000 */
[----:B0-----:R-:W-:-:S04]  /*48f0*/  FSETP.GTU.AND P3, PT, R16, RZ, PT ;  /* 0x000000ff1000720b */ /* 0x001fc80003f6c000 */
[----:B------:R-:W-:Y:S02]  /*4900*/  FSEL R3, R16, RZ, P3 ;  /* 0x000000ff10037208 */ /* 0x000fe40001800000 */
[C---:B------:R-:W-:Y:S02]  /*4910*/  FSETP.GE.AND P3, PT, R15.reuse, RZ, PT ;  /* 0x000000ff0f00720b */ /* 0x040fe40003f66000 */
[CC--:B------:R-:W-:Y:S02]  /*4920*/  FSETP.GT.AND P4, PT, R4.reuse, R3.reuse, PT ;  /* 0x000000030400720b */ /* 0x0c0fe40003f84000 */
[----:B------:R-:W-:Y:S02]  /*4930*/  FSEL R15, R15, RZ, !P3 ;  /* 0x000000ff0f0f7208 */ /* 0x000fe40005800000 */
[----:B------:R-:W-:Y:S02]  /*4940*/  @!P0 FSEL R4, R4, R3, P4 ;  /* 0x0000000304048208 */ /* 0x000fe40002000000 */
[----:B------:R-:W-:Y:S01]  /*4950*/  FSETP.NAN.AND P3, PT, R6, R6, PT ;  /* 0x000000060600720b */ /* 0x000fe20003f68000 */
[----:B------:R-:W-:Y:S01]  /*4960*/  FADD R15, RZ, -R15 ;  /* 0x8000000fff0f7221 */ /* 0x000fe20000000000 */
[----:B-1----:R-:W-:Y:S01]  /*4970*/  FSETP.GTU.AND P4, PT, R19, RZ, PT ;  /* 0x000000ff1300720b */ /* 0x002fe20003f8c000 */
[----:B--2---:R0:W-:Y:S01]  /*4980*/  STS.128 [RZ], R16 ;  /* 0x00000010ff007388 */ /* 0x0041e20000000c00 */
[----:B------:R-:W-:-:S02]  /*4990*/  FSETP.GTU.AND P0, PT, R17, RZ, PT ;  /* 0x000000ff1100720b */ /* 0x000fc40003f0c000 */
[----:B------:R-:W-:Y:S02]  /*49a0*/  FSETP.GTU.AND P6, PT, R18, RZ, PT ;  /* 0x000000ff1200720b */ /* 0x000fe40003fcc000 */
[----:B------:R-:W-:Y:S02]  /*49b0*/  FSEL R10, R19, RZ, P4 ;  /* 0x000000ff130a7208 */ /* 0x000fe40002000000 */
[----:B------:R-:W-:Y:S02]  /*49c0*/  FSEL R24, R17, RZ, P0 ;  /* 0x000000ff11187208 */ /* 0x000fe40000000000 */
[----:B---3--:R-:W-:Y:S02]  /*49d0*/  FSETP.GTU.AND P5, PT, R20, RZ, PT ;  /* 0x000000ff1400720b */ /* 0x008fe40003fac000 */
[----:B------:R-:W-:Y:S01]  /*49e0*/  FSEL R11, R18, RZ, P6 ;  /* 0x000000ff120b7208 */ /* 0x000fe20003000000 */
[----:B----4-:R1:W-:Y:S04]  /*49f0*/  STS.128 [0x10], R20 ;  /* 0x00001014ff007388 */ /* 0x0103e80000000c00 */
[----:B------:R-:W-:Y:S01]  /*4a00*/  BAR.SYNC.DEFER_BLOCKING 0x0 ;  /* 0x0000000000007b1d */ /* 0x000fe20000010000 */
[----:B------:R-:W-:-:S02]  /*4a10*/  FSETP.NAN.AND P4, PT, R12, R12, PT ;  /* 0x0000000c0c00720b */ /* 0x000fc40003f88000 */
[----:B------:R-:W-:Y:S02]  /*4a20*/  FSETP.NAN.AND P0, PT, R7, R7, PT ;  /* 0x000000070700720b */ /* 0x000fe40003f08000 */
[----:B------:R-:W-:Y:S02]  /*4a30*/  FSEL R3, R20, RZ, P5 ;  /* 0x000000ff14037208 */ /* 0x000fe40002800000 */
[CC--:B------:R-:W-:Y:S02]  /*4a40*/  FSETP.GT.AND P6, PT, R6.reuse, R11.reuse, PT ;  /* 0x0000000b0600720b */ /* 0x0c0fe40003fc4000 */
[CC--:B------:R-:W-:Y:S02]  /*4a50*/  FSETP.GT.AND P5, PT, R5.reuse, R24.reuse, PT ;  /* 0x000000180500720b */ /* 0x0c0fe40003fa4000 */
[----:B------:R-:W-:Y:S01]  /*4a60*/  @!P3 FSEL R6, R6, R11, P6 ;  /* 0x0000000b0606b208 */ /* 0x000fe20003000000 */
[----:B------:R-:W-:Y:S01]  /*4a70*/  FMUL R11, R4, 0.0078740157186985015869 ;  /* 0x3c010204040b7820 */ /* 0x000fe20000400000 */
[----:B------:R-:W-:Y:S01]  /*4a80*/  @!P2 FSEL R5, R5, R24, P5 ;  /* 0x000000180505a208 */ /* 0x000fe20002800000 */
[----:B------:R-:W-:Y:S01]  /*4a90*/  IMAD.MOV.U32 R24, RZ, RZ, 0x3e800000 ;  /* 0x3e800000ff187424 */ /* 0x000fe200078e00ff */
[-C--:B------:R-:W-:Y:S01]  /*4aa0*/  FSETP.GT.AND P3, PT, R12, R3.reuse, PT ;  /* 0x000000030c00720b */ /* 0x080fe20003f64000 */
[----:B------:R-:W-:Y:S01]  /*4ab0*/  FMUL R6, R6, 0.0078740157186985015869 ;  /* 0x3c01020406067820 */ /* 0x000fe20000400000 */
[----:B------:R-:W-:Y:S01]  /*4ac0*/  FSETP.GT.AND P2, PT, R7, R10, PT ;  /* 0x0000000a0700720b */ /* 0x000fe20003f44000 */
[----:B------:R-:W-:Y:S01]  /*4ad0*/  FMUL R5, R5, 0.0078740157186985015869 ;  /* 0x3c01020405057820 */ /* 0x000fe20000400000 */
[----:B------:R-:W-:-:S02]  /*4ae0*/  @!P4 FSEL R12, R12, R3, P3 ;  /* 0x000000030c0cc208 */ /* 0x000fc40001800000 */
[----:B------:R-:W-:Y:S02]  /*4af0*/  @!P0 FSEL R7, R7, R10, P2 ;  /* 0x0000000a07078208 */ /* 0x000fe40001000000 */
[----:B------:R-:W-:Y:S01]  /*4b00*/  FSETP.NAN.AND P5, PT, R13, R13, PT ;  /* 0x0000000d0d00720b */ /* 0x000fe20003fa8000 */
[----:B------:R-:W-:Y:S01]  /*4b10*/  FMUL R12, R12, 0.0078740157186985015869 ;  /* 0x3c0102040c0c7820 */ /* 0x000fe20000400000 */
[----:B------:R-:W-:Y:S01]  /*4b20*/  FSETP.NAN.AND P4, PT, R14, R14, PT ;  /* 0x0000000e0e00720b */ /* 0x000fe20003f88000 */
[----:B------:R-:W-:Y:S01]  /*4b30*/  FMUL R7, R7, 0.0078740157186985015869 ;  /* 0x3c01020407077820 */ /* 0x000fe20000400000 */
[----:B------:R-:W-:Y:S01]  /*4b40*/  FSETP.GTU.AND P0, PT, R21, RZ, PT ;  /* 0x000000ff1500720b */ /* 0x000fe20003f0c000 */
[----:B------:R-:W2:Y:S01]  /*4b50*/  LDS R27, [R27.X4] ;  /* 0x000000001b1b7984 */ /* 0x000ea20000004800 */
[----:B------:R-:W-:Y:S02]  /*4b60*/  FSETP.GTU.AND P3, PT, R22, RZ, PT ;  /* 0x000000ff1600720b */ /* 0x000fe40003f6c000 */
[----:B------:R-:W-:-:S02]  /*4b70*/  FSETP.GTU.AND P6, PT, R23, RZ, PT ;  /* 0x000000ff1700720b */ /* 0x000fc40003fcc000 */
[----:B------:R-:W-:Y:S02]  /*4b80*/  FSETP.NAN.AND P2, PT, R15, R15, PT ;  /* 0x0000000f0f00720b */ /* 0x000fe40003f48000 */
[----:B------:R-:W-:Y:S02]  /*4b90*/  FSEL R10, R21, RZ, P0 ;  /* 0x000000ff150a7208 */ /* 0x000fe40000000000 */
[----:B------:R-:W-:Y:S02]  /*4ba0*/  FSEL R3, R22, RZ, P3 ;  /* 0x000000ff16037208 */ /* 0x000fe40001800000 */
[----:B------:R-:W-:Y:S02]  /*4bb0*/  FSEL R4, R23, RZ, P6 ;  /* 0x000000ff17047208 */ /* 0x000fe40003000000 */
[----:B------:R-:W-:Y:S02]  /*4bc0*/  FSETP.GT.AND P6, PT, R13, R10, PT ;  /* 0x0000000a0d00720b */ /* 0x000fe40003fc4000 */
[----:B------:R-:W-:-:S02]  /*4bd0*/  FSETP.GT.AND P3, PT, R14, R3, PT ;  /* 0x000000030e00720b */ /* 0x000fc40003f64000 */
[----:B------:R-:W-:Y:S02]  /*4be0*/  FSETP.GT.AND P0, PT, R11, 9.9999997473787516356e-06, PT ;  /* 0x3727c5ac0b00780b */ /* 0x000fe40003f04000 */
[----:B------:R-:W-:Y:S02]  /*4bf0*/  @!P5 FSEL R13, R13, R10, P6 ;  /* 0x0000000a0d0dd208 */ /* 0x000fe40003000000 */
[----:B------:R-:W-:Y:S02]  /*4c00*/  @!P4 FSEL R14, R14, R3, P3 ;  /* 0x000000030e0ec208 */ /* 0x000fe40001800000 */
[-C--:B------:R-:W-:Y:S01]  /*4c10*/  FSETP.GT.AND P5, PT, R15, R4.reuse, PT ;  /* 0x000000040f00720b */ /* 0x080fe20003fa4000 */
[----:B------:R-:W-:Y:S01]  /*4c20*/  FMUL R13, R13, 0.0078740157186985015869 ;  /* 0x3c0102040d0d7820 */ /* 0x000fe20000400000 */
[----:B------:R-:W-:Y:S01]  /*4c30*/  FSETP.GT.AND P3, PT, R5, 9.9999997473787516356e-06, PT ;  /* 0x3727c5ac0500780b */ /* 0x000fe20003f64000 */
[----:B------:R-:W-:Y:S01]  /*4c40*/  FMUL R14, R14, 0.0078740157186985015869 ;  /* 0x3c0102040e0e7820 */ /* 0x000fe20000400000 */
[----:B------:R-:W-:-:S02]  /*4c50*/  @!P2 FSEL R15, R15, R4, P5 ;  /* 0x000000040f0fa208 */ /* 0x000fc40002800000 */
[----:B------:R-:W-:Y:S02]  /*4c60*/  FSETP.NAN.AND P4, PT, R11, R11, PT ;  /* 0x0000000b0b00720b */ /* 0x000fe40003f88000 */
[----:B------:R-:W-:Y:S01]  /*4c70*/  FSETP.GT.AND P2, PT, R6, 9.9999997473787516356e-06, PT ;  /* 0x3727c5ac0600780b */ /* 0x000fe20003f44000 */
[----:B------:R-:W-:Y:S01]  /*4c80*/  FMUL R15, R15, 0.0078740157186985015869 ;  /* 0x3c0102040f0f7820 */ /* 0x000fe20000400000 */
[----:B------:R-:W-:Y:S02]  /*4c90*/  FSETP.NAN.AND P5, PT, R5, R5, PT ;  /* 0x000000050500720b */ /* 0x000fe40003fa8000 */
[----:B------:R-:W-:Y:S02]  /*4ca0*/  @!P0 FSEL R11, R11, 9.9999997473787516356e-06, P4 ;  /* 0x3727c5ac0b0b8808 */ /* 0x000fe40002000000 */
[----:B------:R-:W-:Y:S02]  /*4cb0*/  FSETP.GT.AND P0, PT, R12, 9.9999997473787516356e-06, PT ;  /* 0x3727c5ac0c00780b */ /* 0x000fe40003f04000 */
[----:B------:R-:W-:-:S02]  /*4cc0*/  FSETP.GT.AND P4, PT, R7, 9.9999997473787516356e-06, PT ;  /* 0x3727c5ac0700780b */ /* 0x000fc40003f84000 */
[----:B------:R-:W-:Y:S02]  /*4cd0*/  @!P3 FSEL R5, R5, 9.9999997473787516356e-06, P5 ;  /* 0x3727c5ac0505b808 */ /* 0x000fe40002800000 */
[C---:B------:R-:W-:Y:S02]  /*4ce0*/  FSETP.NAN.AND P5, PT, R6.reuse, R6, PT ;  /* 0x000000060600720b */ /* 0x040fe40003fa8000 */
[----:B------:R-:W-:Y:S02]  /*4cf0*/  FSETP.GT.AND P3, PT, R13, 9.9999997473787516356e-06, PT ;  /* 0x3727c5ac0d00780b */ /* 0x000fe40003f64000 */
[----:B------:R-:W-:Y:S02]  /*4d00*/  @!P2 FSEL R6, R6, 9.9999997473787516356e-06, P5 ;  /* 0x3727c5ac0606a808 */ /* 0x000fe40002800000 */
[----:B------:R-:W-:Y:S02]  /*4d10*/  FSETP.NAN.AND P5, PT, R12, R12, PT ;  /* 0x0000000c0c00720b */ /* 0x000fe40003fa8000 */
[----:B------:R-:W-:-:S02]  /*4d20*/  FSETP.GT.AND P2, PT, R14, 9.9999997473787516356e-06, PT ;  /* 0x3727c5ac0e00780b */ /* 0x000fc40003f44000 */
[C---:B------:R-:W-:Y:S02]  /*4d30*/  FSETP.NAN.AND P6, PT, R7.reuse, R7, PT ;  /* 0x000000070700720b */ /* 0x040fe40003fc8000 */
[----:B------:R-:W-:Y:S02]  /*4d40*/  @!P0 FSEL R12, R12, 9.9999997473787516356e-06, P5 ;  /* 0x3727c5ac0c0c8808 */ /* 0x000fe40002800000 */
[----:B------:R-:W-:Y:S02]  /*4d50*/  @!P4 FSEL R7, R7, 9.9999997473787516356e-06, P6 ;  /* 0x3727c5ac0707c808 */ /* 0x000fe40003000000 */
[----:B------:R-:W-:Y:S02]  /*4d60*/  FSETP.GT.AND P0, PT, R15, 9.9999997473787516356e-06, PT ;  /* 0x3727c5ac0f00780b */ /* 0x000fe40003f04000 */
[----:B------:R-:W-:Y:S02]  /*4d70*/  FSETP.NAN.AND P4, PT, R13, R13, PT ;  /* 0x0000000d0d00720b */ /* 0x000fe40003f88000 */
[----:B------:R-:W-:-:S02]  /*4d80*/  FSETP.GT.AND P6, PT, |R11|, 8.50705917302346158658e+37, PT ;  /* 0x7e8000000b00780b */ /* 0x000fc40003fc4200 */
[C---:B------:R-:W-:Y:S02]  /*4d90*/  FSETP.NAN.AND P5, PT, R14.reuse, R14, PT ;  /* 0x0000000e0e00720b */ /* 0x040fe40003fa8000 */
[----:B------:R-:W-:Y:S02]  /*4da0*/  @!P3 FSEL R13, R13, 9.9999997473787516356e-06, P4 ;  /* 0x3727c5ac0d0db808 */ /* 0x000fe40002000000 */
[----:B------:R-:W-:Y:S02]  /*4db0*/  FSETP.GT.AND P4, PT, |R5|, 8.50705917302346158658e+37, PT ;  /* 0x7e8000000500780b */ /* 0x000fe40003f84200 */
[----:B------:R-:W-:Y:S02]  /*4dc0*/  @!P2 FSEL R14, R14, 9.9999997473787516356e-06, P5 ;  /* 0x3727c5ac0e0ea808 */ /* 0x000fe40002800000 */
[----:B------:R-:W-:Y:S02]  /*4dd0*/  FSETP.NAN.AND P2, PT, R15, R15, PT ;  /* 0x0000000f0f00720b */ /* 0x000fe40003f48000 */
[C---:B------:R-:W-:Y:S01]  /*4de0*/  FSETP.GEU.AND P3, PT, |R11|.reuse, 1.175494350822287508e-38, PT ;  /* 0x008000000b00780b */ /* 0x040fe20003f6e200 */
[----:B------:R-:W-:Y:S01]  /*4df0*/  @P6 FMUL R11, R11, 0.25 ;  /* 0x3e8000000b0b6820 */ /* 0x000fe20000400000 */
[----:B------:R-:W-:-:S02]  /*4e00*/  FSETP.GEU.AND P5, PT, |R5|, 1.175494350822287508e-38, PT ;  /* 0x008000000500780b */ /* 0x000fc40003fae200 */
[----:B------:R-:W-:Y:S02]  /*4e10*/  @!P0 FSEL R15, R15, 9.9999997473787516356e-06, P2 ;  /* 0x3727c5ac0f0f8808 */ /* 0x000fe40001000000 */
[----:B------:R-:W-:Y:S01]  /*4e20*/  FSETP.GT.AND P0, PT, |R6|, 8.50705917302346158658e+37, PT ;  /* 0x7e8000000600780b */ /* 0x000fe20003f04200 */
[----:B------:R-:W-:Y:S01]  /*4e30*/  @P4 FMUL R5, R5, 0.25 ;  /* 0x3e80000005054820 */ /* 0x000fe20000400000 */
[C---:B------:R-:W-:Y:S02]  /*4e40*/  FSEL R4, R24.reuse, 1, P6 ;  /* 0x3f80000018047808 */ /* 0x040fe40003000000 */
[----:B------:R-:W-:Y:S02]  /*4e50*/  FSETP.GT.AND P6, PT, |R7|, 8.50705917302346158658e+37, PT ;  /* 0x7e8000000700780b */ /* 0x000fe40003fc4200 */
[----:B------:R-:W-:Y:S01]  /*4e60*/  FSEL R10, R24, 1, P4 ;  /* 0x3f800000180a7808 */ /* 0x000fe20002000000 */
[----:B------:R-:W-:Y:S01]  /*4e70*/  @!P3 FMUL R11, R11, 16777216 ;  /* 0x4b8000000b0bb820 */ /* 0x000fe20000400000 */
[----:B------:R-:W-:Y:S01]  /*4e80*/  FSETP.GEU.AND P2, PT, |R6|, 1.175494350822287508e-38, PT ;  /* 0x008000000600780b */ /* 0x000fe20003f4e200 */
[----:B------:R-:W-:Y:S01]  /*4e90*/  @!P3 FMUL R4, R4, 16777216 ;  /* 0x4b8000000404b820 */ /* 0x000fe20000400000 */
[----:B------:R-:W-:Y:S01]  /*4ea0*/  FSETP.GT.AND P4, PT, |R12|, 8.50705917302346158658e+37, PT ;  /* 0x7e8000000c00780b */ /* 0x000fe20003f84200 */
[----:B------:R-:W-:Y:S01]  /*4eb0*/  @!P5 FMUL R5, R5, 16777216 ;  /* 0x4b8000000505d820 */ /* 0x000fe20000400000 */
[----:B------:R-:W-:Y:S01]  /*4ec0*/  @!P5 FMUL R10, R10, 16777216 ;  /* 0x4b8000000a0ad820 */ /* 0x000fe20000400000 */
[C---:B------:R-:W-:Y:S01]  /*4ed0*/  FSETP.GEU.AND P3, PT, |R7|.reuse, 1.175494350822287508e-38, PT ;  /* 0x008000000700780b */ /* 0x040fe20003f6e200 */
[----:B------:R-:W-:Y:S01]  /*4ee0*/  @P0 FMUL R6, R6, 0.25 ;  /* 0x3e80000006060820 */ /* 0x000fe20000400000 */
[----:B------:R-:W-:Y:S01]  /*4ef0*/  FSETP.GEU.AND P5, PT, |R12|, 1.175494350822287508e-38, PT ;  /* 0x008000000c00780b */ /* 0x000fe20003fae200 */
[----:B------:R-:W3:Y:S01]  /*4f00*/  MUFU.RCP R11, R11 ;  /* 0x0000000b000b7308 */ /* 0x000ee20000001000 */
[----:B------:R-:W-:Y:S01]  /*4f10*/  FSEL R3, R24, 1, P0 ;  /* 0x3f80000018037808 */ /* 0x000fe20000000000 */
[----:B------:R-:W-:Y:S01]  /*4f20*/  @P6 FMUL R7, R7, 0.25 ;  /* 0x3e80000007076820 */ /* 0x000fe20000400000 */
[----:B------:R-:W-:-:S02]  /*4f30*/  FSETP.GT.AND P0, PT, |R13|, 8.50705917302346158658e+37, PT ;  /* 0x7e8000000d00780b */ /* 0x000fc40003f04200 */
[----:B0-----:R-:W-:Y:S01]  /*4f40*/  FSEL R16, R24, 1, P6 ;  /* 0x3f80000018107808 */ /* 0x001fe20003000000 */
[----:B------:R-:W-:Y:S01]  /*4f50*/  @!P2 FMUL R6, R6, 16777216 ;  /* 0x4b8000000606a820 */ /* 0x000fe20000400000 */
[----:B------:R-:W-:Y:S01]  /*4f60*/  FSETP.GEU.AND P6, PT, |R13|, 1.175494350822287508e-38, PT ;  /* 0x008000000d00780b */ /* 0x000fe20003fce200 */
[----:B------:R-:W-:Y:S01]  /*4f70*/  @!P2 FMUL R3, R3, 16777216 ;  /* 0x4b8000000303a820 */ /* 0x000fe20000400000 */
[----:B------:R-:W-:Y:S01]  /*4f80*/  FSEL R17, R24, 1, P4 ;  /* 0x3f80000018117808 */ /* 0x000fe20002000000 */
[----:B------:R-:W-:Y:S01]  /*4f90*/  @P4 FMUL R12, R12, 0.25 ;  /* 0x3e8000000c0c4820 */ /* 0x000fe20000400000 */
[----:B------:R-:W-:Y:S01]  /*4fa0*/  FSETP.GT.AND P2, PT, |R14|, 8.50705917302346158658e+37, PT ;  /* 0x7e8000000e00780b */ /* 0x000fe20003f44200 */
[----:B------:R-:W-:Y:S01]  /*4fb0*/  @!P3 FMUL R7, R7, 16777216 ;  /* 0x4b8000000707b820 */ /* 0x000fe20000400000 */
[----:B------:R-:W-:Y:S01]  /*4fc0*/  FSETP.GT.AND P4, PT, |R15|, 8.50705917302346158658e+37, PT ;  /* 0x7e8000000f00780b */ /* 0x000fe20003f84200 */
[----:B------:R-:W-:Y:S01]  /*4fd0*/  @!P3 FMUL R16, R16, 16777216 ;  /* 0x4b8000001010b820 */ /* 0x000fe20000400000 */
[----:B------:R-:W-:Y:S01]  /*4fe0*/  @!P5 FMUL R12, R12, 16777216 ;  /* 0x4b8000000c0cd820 */ /* 0x000fe20000400000 */
[----:B------:R-:W-:Y:S01]  /*4ff0*/  @!P5 FMUL R17, R17, 16777216 ;  /* 0x4b8000001111d820 */ /* 0x000fe20000400000 */
[----:B------:R-:W-:Y:S01]  /*5000*/  FSETP.GEU.AND P3, PT, |R14|, 1.175494350822287508e-38, PT ;  /* 0x008000000e00780b */ /* 0x000fe20003f6e200 */
[----:B------:R-:W-:Y:S01]  /*5010*/  @P0 FMUL R13, R13, 0.25 ;  /* 0x3e8000000d0d0820 */ /* 0x000fe20000400000 */
[----:B------:R-:W-:Y:S01]  /*5020*/  FSETP.GEU.AND P5, PT, |R15|, 1.175494350822287508e-38, PT ;  /* 0x008000000f00780b */ /* 0x000fe20003fae200 */
[----:B------:R-:W0:Y:S01]  /*5030*/  MUFU.RCP R5, R5 ;  /* 0x0000000500057308 */ /* 0x000e220000001000 */
[----:B-1----:R-:W-:Y:S01]  /*5040*/  FSEL R22, R24, 1, P0 ;  /* 0x3f80000018167808 */ /* 0x002fe20000000000 */
[----:B------:R-:W-:Y:S01]  /*5050*/  @!P6 FMUL R13, R13, 16777216 ;  /* 0x4b8000000d0de820 */ /* 0x000fe20000400000 */
[----:B------:R-:W-:Y:S01]  /*5060*/  LOP3.LUT P0, RZ, R0, 0x1f8, RZ, 0xc0, !PT ;  /* 0x000001f800ff7812 */ /* 0x000fe2000780c0ff */
[----:B------:R-:W-:Y:S01]  /*5070*/  @P2 FMUL R14, R14, 0.25 ;  /* 0x3e8000000e0e2820 */ /* 0x000fe20000400000 */
[----:B---3--:R-:W-:Y:S01]  /*5080*/  FMUL R0, R11, R4 ;  /* 0x000000040b007220 */ /* 0x008fe20000400000 */
[----:B------:R-:W-:Y:S01]  /*5090*/  @P4 FMUL R15, R15, 0.25 ;  /* 0x3e8000000f0f4820 */ /* 0x000fe20000400000 */
[----:B------:R-:W-:Y:S01]  /*50a0*/  ISETP.LT.AND P0, PT, R25, 0x1010, !P0 ;  /* 0x000010101900780c */ /* 0x000fe20004701270 */
[----:B------:R-:W1:Y:S01]  /*50b0*/  MUFU.RCP R6, R6 ;  /* 0x0000000600067308 */ /* 0x000e620000001000 */
[----:B------:R-:W-:Y:S01]  /*50c0*/  @!P6 FMUL R22, R22, 16777216 ;  /* 0x4b8000001616e820 */ /* 0x000fe20000400000 */
[----:B------:R-:W-:Y:S01]  /*50d0*/  @!P3 FMUL R14, R14, 16777216 ;  /* 0x4b8000000e0eb820 */ /* 0x000fe20000400000 */
[----:B--2---:R-:W-:Y:S01]  /*50e0*/  F2FP.BF16.PACK_AB R27, R27, R2 ;  /* 0x000000021b1b723e */ /* 0x004fe200000010ff */
[----:B------:R-:W-:Y:S01]  /*50f0*/  @!P5 FMUL R15, R15, 16777216 ;  /* 0x4b8000000f0fd820 */ /* 0x000fe20000400000 */
[----:B------:R-:W-:-:S03]  /*5100*/  FSEL R11, R24, 1, P2 ;  /* 0x3f800000180b7808 */ /* 0x000fc60001000000 */
[----:B------:R-:W2:Y:S01]  /*5110*/  MUFU.RCP R13, R13 ;  /* 0x0000000d000d7308 */ /* 0x000ea20000001000 */
[----:B0-----:R-:W-:Y:S01]  /*5120*/  FMUL R18, R5, R10 ;  /* 0x0000000a05127220 */ /* 0x001fe20000400000 */
[----:B------:R-:W-:Y:S01]  /*5130*/  FSEL R10, R24, 1, P4 ;  /* 0x3f800000180a7808 */ /* 0x000fe20002000000 */
[----:B------:R-:W-:Y:S01]  /*5140*/  IMAD.WIDE R4, R25, R46, c[0x0][0x188] ;  /* 0x0000620019047625 */ /* 0x000fe200078e022e */
[----:B------:R-:W-:-:S03]  /*5150*/  @!P3 FMUL R11, R11, 16777216 ;  /* 0x4b8000000b0bb820 */ /* 0x000fc60000400000 */
[----:B------:R-:W-:Y:S01]  /*5160*/  @!P5 FMUL R10, R10, 16777216 ;  /* 0x4b8000000a0ad820 */ /* 0x000fe20000400000 */
[----:B------:R-:W0:Y:S01]  /*5170*/  MUFU.RCP R7, R7 ;  /* 0x0000000700077308 */ /* 0x000e220000001000 */
[----:B-1----:R-:W-:Y:S01]  /*5180*/  FMUL R19, R6, R3 ;  /* 0x0000000306137220 */ /* 0x002fe20000400000 */
[----:B------:R-:W-:-:S05]  /*5190*/  IMAD.WIDE R2, R25, R46, c[0x0][0x180] ;  /* 0x0000600019027625 */ /* 0x000fca00078e022e */
[----:B------:R1:W-:Y:S01]  /*51a0*/  @P0 STG.E.U16 [R2.64], R27 ;  /* 0x0000001b02000986 */ /* 0x0003e2000c101504 */
[----:B------:R-:W3:Y:S01]  /*51b0*/  MUFU.RCP R12, R12 ;  /* 0x0000000c000c7308 */ /* 0x000ee20000001000 */
[----:B--2---:R-:W-:Y:S01]  /*51c0*/  FMUL R22, R13, R22 ;  /* 0x000000160d167220 */ /* 0x004fe20000400000 */
[----:B------:R-:W-:-:S05]  /*51d0*/  PRMT R13, R27, 0x7632, R13 ;  /* 0x000076321b0d7816 */ /* 0x000fca000000000d */
[----:B------:R2:W-:Y:S01]  /*51e0*/  @P0 STG.E.U16 [R4.64], R13 ;  /* 0x0000000d04000986 */ /* 0x0005e2000c101504 */
[----:B------:R-:W4:Y:S01]  /*51f0*/  MUFU.RCP R14, R14 ;  /* 0x0000000e000e7308 */ /* 0x000f220000001000 */
[----:B0-----:R-:W-:Y:S01]  /*5200*/  FMUL R20, R7, R16 ;  /* 0x0000001007147220 */ /* 0x001fe20000400000 */
[----:B------:R-:W-:Y:S01]  /*5210*/  IMAD.WIDE R6, R25, R46, c[0x0][0x190] ;  /* 0x0000640019067625 */ /* 0x000fe200078e022e */
[C---:B-1----:R-:W-:Y:S02]  /*5220*/  PRMT R3, R27.reuse, 0x7610, R3 ;  /* 0x000076101b037816 */ /* 0x042fe40000000003 */
[----:B------:R-:W-:-:S03]  /*5230*/  PRMT R2, R27, 0x7632, R2 ;  /* 0x000076321b027816 */ /* 0x000fc60000000002 */
[----:B------:R-:W0:Y:S01]  /*5240*/  MUFU.RCP R15, R15 ;  /* 0x0000000f000f7308 */ /* 0x000e220000001000 */
[----:B---3--:R-:W-:Y:S01]  /*5250*/  FMUL R21, R12, R17 ;  /* 0x000000110c157220 */ /* 0x008fe20000400000 */
[----:B------:R-:W-:Y:S01]  /*5260*/  PRMT R17, R27, 0x7610, R17 ;  /* 0x000076101b117816 */ /* 0x000fe20000000011 */
[----:B--2---:R-:W-:Y:S01]  /*5270*/  IMAD.WIDE R12, R25, R46, c[0x0][0x1a0] ;  /* 0x00006800190c7625 */ /* 0x004fe200078e022e */
[----:B------:R-:W-:-:S03]  /*5280*/  PRMT R5, R27, 0x7632, R5 ;  /* 0x000076321b057816 */ /* 0x000fc60000000005 */
[----:B------:R1:W-:Y:S01]  /*5290*/  @P0 STG.E.U16 [R6.64], R17 ;  /* 0x0000001106000986 */ /* 0x0003e2000c101504 */
[----:B----4-:R-:W-:Y:S01]  /*52a0*/  FMUL R23, R14, R11 ;  /* 0x0000000b0e177220 */ /* 0x010fe20000400000 */
[----:B0-----:R-:W-:Y:S01]  /*52b0*/  FMUL R24, R15, R10 ;  /* 0x0000000a0f187220 */ /* 0x001fe20000400000 */
[----:B------:R-:W-:Y:S01]  /*52c0*/  IMAD.WIDE R10, R25, R46, c[0x0][0x198] ;  /* 0x00006600190a7625 */ /* 0x000fe200078e022e */
[----:B-1----:R-:W-:-:S03]  /*52d0*/  PRMT R7, R27, 0x7632, R7 ;  /* 0x000076321b077816 */ /* 0x002fc60000000007 */
[CC--:B------:R-:W-:Y:S01]  /*52e0*/  IMAD.WIDE R14, R25.reuse, R46.reuse, c[0x0][0x1a8] ;  /* 0x00006a00190e7625 */ /* 0x0c0fe200078e022e */
[----:B------:R-:W-:Y:S03]  /*52f0*/  @P0 STG.E.U16 [R10.64], R5 ;  /* 0x000000050a000986 */ /* 0x000fe6000c101504 */
[CC--:B------:R-:W-:Y:S01]  /*5300*/  IMAD.WIDE R16, R25.reuse, R46.reuse, c[0x0][0x1b0] ;  /* 0x00006c0019107625 */ /* 0x0c0fe200078e022e */
[----:B------:R-:W-:Y:S03]  /*5310*/  @P0 STG.E.U16 [R12.64], R3 ;  /* 0x000000030c000986 */ /* 0x000fe6000c101504 */
[----:B------:R-:W-:Y:S01]  /*5320*/  IMAD.WIDE R46, R25, R46, c[0x0][0x1b8] ;  /* 0x00006e00192e7625 */ /* 0x000fe200078e022e */
[----:B------:R-:W-:Y:S04]  /*5330*/  @P0 STG.E.U16 [R14.64], R7 ;  /* 0x000000070e000986 */ /* 0x000fe8000c101504 */
[----:B------:R-:W-:Y:S04]  /*5340*/  @P0 STG.E.U16 [R16.64], R27 ;  /* 0x0000001b10000986 */ /* 0x000fe8000c101504 */
[----:B------:R0:W-:Y:S04]  /*5350*/  @P0 STG.E.U16 [R46.64], R2 ;  /* 0x000000022e000986 */ /* 0x0001e8000c101504 */
[----:B------:R-:W-:Y:S01]  /*5360*/  BAR.SYNC.DEFER_BLOCKING 0x0 ;  /* 0x0000000000007b1d */ /* 0x000fe20000010000 */
[----:B0-----:R-:W-:-:S05]  /*5370*/  IMAD.MOV.U32 R2, RZ, RZ, -0x1 ;  /* 0xffffffffff027424 */ /* 0x001fca00078e00ff */
[----:B------:R0:W-:Y:S04]  /*5380*/  STS [RZ], R0 ;  /* 0x00000000ff007388 */ /* 0x0001e80000000800 */
[----:B------:R1:W-:Y:S04]  /*5390*/  STS [0x8], R18 ;  /* 0x00000812ff007388 */ /* 0x0003e80000000800 */
[----:B------:R1:W-:Y:S01]  /*53a0*/  STS [0x10], R19 ;  /* 0x00001013ff007388 */ /* 0x0003e20000000800 */
[----:B0-----:R-:W-:-:S03]  /*53b0*/  IMAD.MOV.U32 R0, RZ, RZ, -0x200 ;  /* 0xfffffe00ff007424 */ /* 0x001fc600078e00ff */
[----:B------:R1:W-:Y:S04]  /*53c0*/  STS [0x18], R20 ;  /* 0x00001814ff007388 */ /* 0x0003e80000000800 */
[----:B------:R1:W-:Y:S04]  /*53d0*/  STS [0x20], R21 ;  /* 0x00002015ff007388 */ /* 0x0003e80000000800 */
[----:B------:R1:W-:Y:S04]  /*53e0*/  STS [0x28], R22 ;  /* 0x00002816ff007388 */ /* 0x0003e80000000800 */
[----:B------:R1:W-:Y:S04]  /*53f0*/  STS [0x30], R23 ;  /* 0x00003017ff007388 */ /* 0x0003e80000000800 */
[----:B------:R1:W-:Y:S04]  /*5400*/  STS [0x38], R24 ;  /* 0x00003818ff007388 */ /* 0x0003e80000000800 */
[----:B------:R-:W-:Y:S06]  /*5410*/  BAR.SYNC.DEFER_BLOCKING 0x0 ;  /* 0x0000000000007b1d */ /* 0x000fec0000010000 */
[----:B-1----:R-:W0:Y:S02]  /*5420*/  LDS R8, [R8.X8] ;  /* 0x0000000008087984 */ /* 0x002e240000008800 */
.L_x_2:
[----:B------:R-:W-:Y:S01]  /*5430*/  IADD3 R0, P0, R0, 0x200, RZ ;  /* 0x0000020000007810 */ /* 0x000fe20007f1e0ff */
[----:B0-----:R-:W-:Y:S01]  /*5440*/  IMAD.MOV.U32 R10, RZ, RZ, 0x2 ;  /* 0x00000002ff0a7424 */ /* 0x001fe200078e00ff */
[----:B------:R-:W-:Y:S01]  /*5450*/  CS2R R4, SRZ ;  /* 0x0000000000047805 */ /* 0x000fe2000001ff00 */
[----:B------:R-:W-:-:S02]  /*5460*/  CS2R R6, SRZ ;  /* 0x0000000000067805 */ /* 0x000fc4000001ff00 */
[----:B------:R-:W-:-:S04]  /*5470*/  IMAD.IADD R3, R9, 0x1, R0 ;  /* 0x0000000109037824 */ /* 0x000fc800078e0200 */
[----:B------:R-:W-:-:S05]  /*5480*/  IMAD.WIDE R10, R3, R10, c[0x0][0x178] ;  /* 0x00005e00030a7625 */ /* 0x000fca00078e020a */
[----:B------:R-:W2:Y:S01]  /*5490*/  @!P1 LDG.E.EF.128 R4, [R10.64] ;  /* 0x000000040a049981 */ /* 0x000ea2000c0e1d00 */
[----:B------:R-:W-:Y:S01]  /*54a0*/  IMAD.X R2, RZ, RZ, R2, P0 ;  /* 0x000000ffff027224 */ /* 0x000fe200000e0602 */
[----:B------:R-:W-:-:S04]  /*54b0*/  ISETP.GE.U32.AND P0, PT, R0, 0xa00, PT ;  /* 0x00000a000000780c */ /* 0x000fc80003f06070 */
[----:B------:R-:W-:Y:S01]  /*54c0*/  ISETP.GE.U32.AND.EX P0, PT, R2, RZ, PT, P0 ;  /* 0x000000ff0200720c */ /* 0x000fe20003f06100 */
[C---:B--2---:R-:W-:Y:S01]  /*54d0*/  IMAD.U32 R13, R4.reuse, 0x10000, RZ ;  /* 0x00010000040d7824 */ /* 0x044fe200078e00ff */
[----:B------:R-:W-:Y:S01]  /*54e0*/  PRMT R4, R4, 0x7632, R4 ;  /* 0x0000763204047816 */ /* 0x000fe20000000004 */
[C---:B------:R-:W-:Y:S01]  /*54f0*/  IMAD.U32 R15, R6.reuse, 0x10000, RZ ;  /* 0x00010000060f7824 */ /* 0x040fe200078e00ff */
[----:B------:R-:W-:Y:S01]  /*5500*/  PRMT R6, R6, 0x7632, R6 ;  /* 0x0000763206067816 */ /* 0x000fe20000000006 */
[C---:B0-----:R-:W-:Y:S01]  /*5510*/  FMUL R12, R8.reuse, R13 ;  /* 0x0000000d080c7220 */ /* 0x041fe20000400000 */
[C---:B------:R-:W-:Y:S01]  /*5520*/  IMAD.U32 R13, R5.reuse, 0x10000, RZ ;  /* 0x00010000050d7824 */ /* 0x040fe200078e00ff */
[----:B------:R-:W-:Y:S01]  /*5530*/  FMUL R15, R8, R15 ;  /* 0x0000000f080f7220 */ /* 0x000fe20000400000 */
[----:B------:R-:W-:Y:S01]  /*5540*/  IMAD.U32 R11, R4, 0x10000, RZ ;  /* 0x00010000040b7824 */ /* 0x000fe200078e00ff */
[----:B------:R-:W-:Y:S01]  /*5550*/  PRMT R5, R5, 0x7632, R5 ;  /* 0x0000763205057816 */ /* 0x000fe20000000005 */
[C---:B------:R-:W-:Y:S01]  /*5560*/  FMUL R14, R8.reuse, R13 ;  /* 0x0000000d080e7220 */ /* 0x040fe20000400000 */
[----:B------:R-:W0:Y:S01]  /*5570*/  FRND R12, R12 ;  /* 0x0000000c000c7307 */ /* 0x000e220000201000 */
[----:B------:R-:W-:Y:S01]  /*5580*/  IMAD.U32 R13, R7, 0x10000, RZ ;  /* 0x00010000070d7824 */ /* 0x000fe200078e00ff */
[C---:B------:R-:W-:Y:S01]  /*5590*/  FMUL R11, R8.reuse, R11 ;  /* 0x0000000b080b7220 */ /* 0x040fe20000400000 */
[----:B------:R-:W-:Y:S01]  /*55a0*/  IMAD.U32 R5, R5, 0x10000, RZ ;  /* 0x0001000005057824 */ /* 0x000fe200078e00ff */
[----:B------:R-:W-:Y:S01]  /*55b0*/  PRMT R7, R7, 0x7632, R7 ;  /* 0x0000763207077816 */ /* 0x000fe20000000007 */
[----:B------:R-:W-:-:S02]  /*55c0*/  FMUL R13, R8, R13 ;  /* 0x0000000d080d7220 */ /* 0x000fc40000400000 */
[----:B------:R-:W-:Y:S01]  /*55d0*/  FMUL R4, R8, R5 ;  /* 0x0000000508047220 */ /* 0x000fe20000400000 */
[----:B------:R-:W1:Y:S01]  /*55e0*/  FRND R14, R14 ;  /* 0x0000000e000e7307 */ /* 0x000e620000201000 */
[----:B------:R-:W-:Y:S02]  /*55f0*/  IMAD.U32 R5, R6, 0x10000, RZ ;  /* 0x0001000006057824 */ /* 0x000fe400078e00ff */
[----:B------:R-:W-:Y:S02]  /*5600*/  IMAD.U32 R7, R7, 0x10000, RZ ;  /* 0x0001000007077824 */ /* 0x000fe400078e00ff */
[C---:B------:R-:W-:Y:S02]  /*5610*/  FMUL R5, R8.reuse, R5 ;  /* 0x0000000508057220 */ /* 0x040fe40000400000 */
[----:B------:R-:W-:Y:S01]  /*5620*/  FMUL R7, R8, R7 ;  /* 0x0000000708077220 */ /* 0x000fe20000400000 */
[----:B------:R-:W2:Y:S01]  /*5630*/  FRND R15, R15 ;  /* 0x0000000f000f7307 */ /* 0x000ea20000201000 */
[----:B0-----:R-:W-:-:S02]  /*5640*/  FSETP.GT.AND P2, PT, R12, -127, PT ;  /* 0xc2fe00000c00780b */ /* 0x001fc40003f44000 */
[----:B------:R-:W-:-:S05]  /*5650*/  FSETP.NAN.AND P5, PT, R12, R12, PT ;  /* 0x0000000c0c00720b */ /* 0x000fca0003fa8000 */
[----:B------:R-:W0:Y:S01]  /*5660*/  FRND R13, R13 ;  /* 0x0000000d000d7307 */ /* 0x000e220000201000 */
[C---:B-1----:R-:W-:Y:S02]  /*5670*/  FSETP.GT.AND P4, PT, R14.reuse, -127, PT ;  /* 0xc2fe00000e00780b */ /* 0x042fe40003f84000 */
[----:B------:R-:W-:-:S03]  /*5680*/  FSETP.NAN.AND P6, PT, R14, R14, PT ;  /* 0x0000000e0e00720b */ /* 0x000fc60003fc8000 */
[----:B------:R-:W-:Y:S02]  /*5690*/  @!P2 FSEL R12, R12, -127, P5 ;  /* 0xc2fe00000c0ca808 */ /* 0x000fe40002800000 */
[----:B------:R-:W1:Y:S01]  /*56a0*/  FRND R11, R11 ;  /* 0x0000000b000b7307 */ /* 0x000e620000201000 */
[C---:B--2---:R-:W-:Y:S02]  /*56b0*/  FSETP.GT.AND P3, PT, R15.reuse, -127, PT ;  /* 0xc2fe00000f00780b */ /* 0x044fe40003f64000 */
[----:B------:R-:W-:-:S03]  /*56c0*/  FSETP.NAN.AND P5, PT, R15, R15, PT ;  /* 0x0000000f0f00720b */ /* 0x000fc60003fa8000 */
[----:B------:R-:W-:Y:S02]  /*56d0*/  @!P4 FSEL R14, R14, -127, P6 ;  /* 0xc2fe00000e0ec808 */ /* 0x000fe40003000000 */
[----:B------:R-:W2:Y:S01]  /*56e0*/  FRND R4, R4 ;  /* 0x0000000400047307 */ /* 0x000ea20000201000 */
[----:B0-----:R-:W-:-:S05]  /*56f0*/  FSETP.GT.AND P2, PT, R13, -127, PT ;  /* 0xc2fe00000d00780b */ /* 0x001fca0003f44000 */
[----:B------:R-:W-:Y:S02]  /*5700*/  @!P3 FSEL R15, R15, -127, P5 ;  /* 0xc2fe00000f0fb808 */ /* 0x000fe40002800000 */
[----:B------:R-:W0:Y:S01]  /*5710*/  FRND R5, R5 ;  /* 0x0000000500057307 */ /* 0x000e220000201000 */
[----:B-1----:R-:W-:Y:S02]  /*5720*/  FSETP.GT.AND P4, PT, R11, -127, PT ;  /* 0xc2fe00000b00780b */ /* 0x002fe40003f84000 */
[C---:B------:R-:W-:Y:S02]  /*5730*/  FSETP.NAN.AND P5, PT, R13.reuse, R13, PT ;  /* 0x0000000d0d00720b */ /* 0x040fe40003fa8000 */
[----:B------:R-:W-:Y:S02]  /*5740*/  FSETP.GEU.AND P3, PT, R12, 127, PT ;  /* 0x42fe00000c00780b */ /* 0x000fe40003f6e000 */
[----:B------:R-:W-:Y:S01]  /*5750*/  @!P2 FSEL R13, R13, -127, P5 ;  /* 0xc2fe00000d0da808 */ /* 0x000fe20002800000 */
[----:B------:R-:W1:Y:S01]  /*5760*/  F2I.S16.TRUNC.NTZ R6, R12 ;  /* 0x0000000c00067305 */ /* 0x000e62000020e900 */
[----:B--2---:R-:W-:-:S02]  /*5770*/  FSETP.GT.AND P5, PT, R4, -127, PT ;  /* 0xc2fe00000400780b */ /* 0x004fc40003fa4000 */
[----:B------:R-:W-:-:S04]  /*5780*/  FSETP.NAN.AND P6, PT, R11, R11, PT ;  /* 0x0000000b0b00720b */ /* 0x000fc80003fc8000 */
[----:B------:R-:W-:Y:S01]  /*5790*/  @!P4 FSEL R11, R11, -127, P6 ;  /* 0xc2fe00000b0bc808 */ /* 0x000fe20003000000 */
[----:B------:R-:W2:Y:S01]  /*57a0*/  FRND R7, R7 ;  /* 0x0000000700077307 */ /* 0x000ea20000201000 */
[----:B0-----:R-:W-:Y:S02]  /*57b0*/  FSETP.GT.AND P2, PT, R5, -127, PT ;  /* 0xc2fe00000500780b */ /* 0x001fe40003f44000 */
[----:B------:R-:W-:Y:S02]  /*57c0*/  FSETP.NAN.AND P4, PT, R12, R12, PT ;  /* 0x0000000c0c00720b */ /* 0x000fe40003f88000 */
[----:B------:R-:W-:-:S03]  /*57d0*/  FSETP.NAN.AND P6, PT, R4, R4, PT ;  /* 0x000000040400720b */ /* 0x000fc60003fc8000 */
[----:B------:R-:W0:Y:S01]  /*57e0*/  F2I.S16.TRUNC.NTZ R10, R14 ;  /* 0x0000000e000a7305 */ /* 0x000e22000020e900 */
[----:B-1----:R-:W-:Y:S02]  /*57f0*/  LOP3.LUT R19, R6, 0xffff, RZ, 0xc0, !PT ;  /* 0x0000ffff06137812 */ /* 0x002fe400078ec0ff */
[----:B------:R-:W-:Y:S02]  /*5800*/  @!P5 FSEL R4, R4, -127, P6 ;  /* 0xc2fe00000404d808 */ /* 0x000fe40003000000 */
[----:B------:R-:W-:Y:S02]  /*5810*/  @P3 SEL R19, R19, 0x7f, P4 ;  /* 0x0000007f13133807 */ /* 0x000fe40002000000 */
[----:B------:R-:W-:Y:S01]  /*5820*/  FSETP.GEU.AND P3, PT, R14, 127, PT ;  /* 0x42fe00000e00780b */ /* 0x000fe20003f6e000 */
[----:B------:R-:W1:Y:S01]  /*5830*/  F2I.S16.TRUNC.NTZ R6, R11 ;  /* 0x0000000b00067305 */ /* 0x000e62000020e900 */
[----:B------:R-:W-:Y:S02]  /*5840*/  FSETP.NAN.AND P4, PT, R5, R5, PT ;  /* 0x000000050500720b */ /* 0x000fe40003f88000 */
[----:B--2---:R-:W-:-:S02]  /*5850*/  FSETP.GT.AND P5, PT, R7, -127, PT ;  /* 0xc2fe00000700780b */ /* 0x004fc40003fa4000 */
[----:B------:R-:W-:Y:S02]  /*5860*/  @!P2 FSEL R5, R5, -127, P4 ;  /* 0xc2fe00000505a808 */ /* 0x000fe40002000000 */
[----:B------:R-:W-:Y:S01]  /*5870*/  FSETP.GEU.AND P2, PT, R11, 127, PT ;  /* 0x42fe00000b00780b */ /* 0x000fe20003f4e000 */
[----:B------:R-:W-:Y:S01]  /*5880*/  F2I.S16.TRUNC.NTZ R16, R15 ;  /* 0x0000000f00107305 */ /* 0x000fe2000020e900 */
[----:B0-----:R-:W-:Y:S02]  /*5890*/  LOP3.LUT R17, R10, 0xffff, RZ, 0xc0, !PT ;  /* 0x0000ffff0a117812 */ /* 0x001fe400078ec0ff */
[----:B------:R-:W-:Y:S02]  /*58a0*/  FSETP.NAN.AND P6, PT, R14, R14, PT ;  /* 0x0000000e0e00720b */ /* 0x000fe40003fc8000 */
[----:B------:R-:W-:Y:S02]  /*58b0*/  FSETP.NAN.AND P4, PT, R7, R7, PT ;  /* 0x000000070700720b */ /* 0x000fe40003f88000 */
[----:B------:R-:W-:Y:S01]  /*58c0*/  @P3 SEL R17, R17, 0x7f, P6 ;  /* 0x0000007f11113807 */ /* 0x000fe20003000000 */
[----:B------:R-:W0:Y:S01]  /*58d0*/  F2I.S16.TRUNC.NTZ R10, R4 ;  /* 0x00000004000a7305 */ /* 0x000e22000020e900 */
[----:B------:R-:W-:-:S02]  /*58e0*/  FSETP.GEU.AND P3, PT, R4, 127, PT ;  /* 0x42fe00000400780b */ /* 0x000fc40003f6e000 */
[----:B------:R-:W-:Y:S02]  /*58f0*/  FSETP.NAN.AND P6, PT, R11, R11, PT ;  /* 0x0000000b0b00720b */ /* 0x000fe40003fc8000 */
[----:B-1----:R-:W-:Y:S02]  /*5900*/  LOP3.LUT R6, R6, 0xffff, RZ, 0xc0, !PT ;  /* 0x0000ffff06067812 */ /* 0x002fe400078ec0ff */
[----:B------:R-:W-:Y:S01]  /*5910*/  @!P5 FSEL R7, R7, -127, P4 ;  /* 0xc2fe00000707d808 */ /* 0x000fe20002000000 */
[----:B------:R-:W1:Y:S01]  /*5920*/  F2I.S16.TRUNC.NTZ R12, R13 ;  /* 0x0000000d000c7305 */ /* 0x000e62000020e900 */
[----:B------:R-:W-:Y:S02]  /*5930*/  FSETP.GEU.AND P4, PT, R15, 127, PT ;  /* 0x42fe00000f00780b */ /* 0x000fe40003f8e000 */
[----:B------:R-:W-:Y:S02]  /*5940*/  @P2 SEL R6, R6, 0x7f, P6 ;  /* 0x0000007f06062807 */ /* 0x000fe40003000000 */
[----:B------:R-:W-:-:S02]  /*5950*/  FSETP.NAN.AND P6, PT, R4, R4, PT ;  /* 0x000000040400720b */ /* 0x000fc40003fc8000 */
[----:B------:R-:W-:Y:S01]  /*5960*/  FSETP.GEU.AND P2, PT, R13, 127, PT ;  /* 0x42fe00000d00780b */ /* 0x000fe20003f4e000 */
[----:B------:R-:W2:Y:S01]  /*5970*/  F2I.S16.TRUNC.NTZ R4, R7 ;  /* 0x0000000700047305 */ /* 0x000ea2000020e900 */
[----:B0-----:R-:W-:Y:S02]  /*5980*/  LOP3.LUT R10, R10, 0xffff, RZ, 0xc0, !PT ;  /* 0x0000ffff0a0a7812 */ /* 0x001fe400078ec0ff */
[----:B------:R-:W-:Y:S02]  /*5990*/  FSETP.NAN.AND P5, PT, R15, R15, PT ;  /* 0x0000000f0f00720b */ /* 0x000fe40003fa8000 */
[----:B------:R-:W-:Y:S02]  /*59a0*/  LOP3.LUT R16, R16, 0xffff, RZ, 0xc0, !PT ;  /* 0x0000ffff10107812 */ /* 0x000fe400078ec0ff */
[----:B------:R-:W-:Y:S01]  /*59b0*/  @P3 SEL R10, R10, 0x7f, P6 ;  /* 0x0000007f0a0a3807 */ /* 0x000fe20003000000 */
[----:B------:R-:W0:Y:S01]  /*59c0*/  F2I.S16.TRUNC.NTZ R11, R5 ;  /* 0x00000005000b7305 */ /* 0x000e22000020e900 */
[----:B------:R-:W-:-:S02]  /*59d0*/  FSETP.GEU.AND P6, PT, R7, 127, PT ;  /* 0x42fe00000700780b */ /* 0x000fc40003fce000 */
[----:B------:R-:W-:Y:S02]  /*59e0*/  FSETP.GEU.AND P3, PT, R5, 127, PT ;  /* 0x42fe00000500780b */ /* 0x000fe40003f6e000 */
[----:B------:R-:W-:Y:S02]  /*59f0*/  @P4 SEL R16, R16, 0x7f, P5 ;  /* 0x0000007f10104807 */ /* 0x000fe40002800000 */
[----:B------:R-:W-:Y:S02]  /*5a00*/  FSETP.NAN.AND P5, PT, R13, R13, PT ;  /* 0x0000000d0d00720b */ /* 0x000fe40003fa8000 */
[----:B-1----:R-:W-:Y:S02]  /*5a10*/  LOP3.LUT R13, R12, 0xffff, RZ, 0xc0, !PT ;  /* 0x0000ffff0c0d7812 */ /* 0x002fe400078ec0ff */
[----:B--2---:R-:W-:Y:S02]  /*5a20*/  LOP3.LUT R4, R4, 0xffff, RZ, 0xc0, !PT ;  /* 0x0000ffff04047812 */ /* 0x004fe400078ec0ff */
[----:B------:R-:W-:-:S02]  /*5a30*/  @P2 SEL R13, R13, 0x7f, P5 ;  /* 0x0000007f0d0d2807 */ /* 0x000fc40002800000 */
[----:B------:R-:W-:Y:S02]  /*5a40*/  FSETP.NAN.AND P2, PT, R7, R7, PT ;  /* 0x000000070700720b */ /* 0x000fe40003f48000 */
[----:B------:R-:W-:Y:S02]  /*5a50*/  FSETP.NAN.AND P4, PT, R5, R5, PT ;  /* 0x000000050500720b */ /* 0x000fe40003f88000 */
[----:B0-----:R-:W-:Y:S02]  /*5a60*/  LOP3.LUT R11, R11, 0xffff, RZ, 0xc0, !PT ;  /* 0x0000ffff0b0b7812 */ /* 0x001fe400078ec0ff */
[----:B------:R-:W-:Y:S02]  /*5a70*/  @P6 SEL R4, R4, 0x7f, P2 ;  /* 0x0000007f04046807 */ /* 0x000fe40001000000 */
[----:B------:R-:W-:Y:S02]  /*5a80*/  @P3 SEL R11, R11, 0x7f, P4 ;  /* 0x0000007f0b0b3807 */ /* 0x000fe40002000000 */
[----:B------:R-:W-:-:S02]  /*5a90*/  PRMT R19, R19, 0x3340, R6 ;  /* 0x0000334013137816 */ /* 0x000fc40000000006 */
[----:B------:R-:W-:Y:S02]  /*5aa0*/  PRMT R10, R17, 0x3340, R10 ;  /* 0x00003340110a7816 */ /* 0x000fe4000000000a */
[----:B------:R-:W-:Y:S02]  /*5ab0*/  PRMT R13, R13, 0x3340, R4 ;  /* 0x000033400d0d7816 */ /* 0x000fe40000000004 */
[----:B------:R-:W-:Y:S02]  /*5ac0*/  PRMT R16, R16, 0x3340, R11 ;  /* 0x0000334010107816 */ /* 0x000fe4000000000b */
[----:B------:R-:W-:Y:S02]  /*5ad0*/  SHF.R.S32.HI R17, RZ, 0x1f, R3 ;  /* 0x0000001fff117819 */ /* 0x000fe40000011403 */
[----:B------:R-:W-:Y:S02]  /*5ae0*/  IADD3 R4, P2, R3, c[0x0][0x1c0], RZ ;  /* 0x0000700003047a10 */ /* 0x000fe40007f5e0ff */
[----:B------:R-:W-:-:S02]  /*5af0*/  PRMT R14, R19, 0x5410, R10 ;  /* 0x00005410130e7816 */ /* 0x000fc4000000000a */
[C---:B------:R-:W-:Y:S02]  /*5b00*/  IADD3 R6, P3, R3.reuse, c[0x0][0x1c8], RZ ;  /* 0x0000720003067a10 */ /* 0x040fe40007f7e0ff */
[C---:B------:R-:W-:Y:S02]  /*5b10*/  IADD3 R10, P4, R3.reuse, c[0x0][0x1d0], RZ ;  /* 0x00007400030a7a10 */ /* 0x040fe40007f9e0ff */
[----:B------:R-:W-:Y:S02]  /*5b20*/  IADD3 R12, P5, R3, c[0x0][0x1d8], RZ ;  /* 0x00007600030c7a10 */ /* 0x000fe40007fbe0ff */
[C---:B------:R-:W-:Y:S02]  /*5b30*/  IADD3.X R5, R17.reuse, c[0x0][0x1c4], RZ, P2, !PT ;  /* 0x0000710011057a10 */ /* 0x040fe400017fe4ff */
[----:B------:R-:W-:Y:S02]  /*5b40*/  PRMT R15, R16, 0x5410, R13 ;  /* 0x00005410100f7816 */ /* 0x000fe4000000000d */
[----:B------:R-:W-:-:S02]  /*5b50*/  IADD3.X R7, R17, c[0x0][0x1cc], RZ, P3, !PT ;  /* 0x0000730011077a10 */ /* 0x000fc40001ffe4ff */
[C---:B------:R-:W-:Y:S01]  /*5b60*/  IADD3.X R11, R17.reuse, c[0x0][0x1d4], RZ, P4, !PT ;  /* 0x00007500110b7a10 */ /* 0x040fe200027fe4ff */
[----:B------:R0:W-:Y:S01]  /*5b70*/  @!P1 STG.E.64 [R4.64], R14 ;  /* 0x0000000e04009986 */ /* 0x0001e2000c101b04 */
[----:B------:R-:W-:-:S03]  /*5b80*/  IADD3.X R13, R17, c[0x0][0x1dc], RZ, P5, !PT ;  /* 0x00007700110d7a10 */ /* 0x000fc60002ffe4ff */
[----:B------:R0:W-:Y:S04]  /*5b90*/  @!P1 STG.E.64 [R6.64], R14 ;  /* 0x0000000e06009986 */ /* 0x0001e8000c101b04 */
[----:B------:R0:W-:Y:S04]  /*5ba0*/  @!P1 STG.E.64 [R10.64], R14 ;  /* 0x0000000e0a009986 */ /* 0x0001e8000c101b04 */
[----:B------:R0:W-:Y:S01]  /*5bb0*/  @!P1 STG.E.64 [R12.64], R14 ;  /* 0x0000000e0c009986 */ /* 0x0001e2000c101b04 */
[----:B------:R-:W-:Y:S05]  /*5bc0*/  @!P0 BRA `(.L_x_2) ;  /* 0xfffff86000008947 */ /* 0x000fea000383ffff */
[----:B------:R-:W-:Y:S05]  /*5bd0*/  EXIT ;  /* 0x000000000000794d */ /* 0x000fea0003800000 */
.L_x_3:
[----:B------:R-:W-:-:S00]  /*5be0*/  BRA `(.L_x_3) ;  /* 0xfffffff000007947 */ /* 0x000fc0000383ffff */
[----:B------:R-:W-:-:S00]  /*5bf0*/  NOP ;  /* 0x0000000000007918 */ /* 0x000fc00000000000 */
        /* <DEDUP_REMOVED lines=8> */
.L_x_4:


//--------------------- .nv.global.init           --------------------------
	.section	.nv.global.init,"aw",@progbits
.nv.global.init:
	.type		_$_str,@object
	.size		_$_str,(.L_0 - _$_str)
_$_str:
        /*0000*/ 	.byte	0x5f, 0x5f, 0x43, 0x55, 0x44, 0x41, 0x5f, 0x46, 0x54, 0x5a, 0x00
.L_0:


//--------------------- .nv.shared.triton_red_fused__to_copy_add_amax_amin_clamp_mul_native_layer_norm_reciprocal_1 --------------------------
	.section	.nv.shared.triton_red_fused__to_copy_add_amax_amin_clamp_mul_native_layer_norm_reciprocal_1,"aw",@nobits
	.sectionflags	@""
	.align	16
